//
// Generated by NVIDIA NVVM Compiler
//
// Compiler Build ID: CL-36424714
// Cuda compilation tools, release 13.0, V13.0.88
// Based on NVVM 20.0.0
//

.version 9.0
.target sm_100
.address_size 64

	// .globl	_Z4axpyIiEvPT_S0_S1_S1_
.global .align 4 .b8 precalc_xorwow_matrix[102400];
.global .align 4 .b8 precalc_xorwow_offset_matrix[102400];
.global .align 4 .b8 mrg32k3aM1[2304];
.global .align 4 .b8 mrg32k3aM2[2304];
.global .align 4 .b8 mrg32k3aM1SubSeq[2016];
.global .align 4 .b8 mrg32k3aM2SubSeq[2016];
.global .align 4 .b8 mrg32k3aM1Seq[2304];
.global .align 4 .b8 mrg32k3aM2Seq[2304];
.const .align 8 .b8 __cr_lgamma_table[72];

.visible .entry _Z4axpyIiEvPT_S0_S1_S1_(
	.param .u64 .ptr .align 1 _Z4axpyIiEvPT_S0_S1_S1__param_0,
	.param .u32 _Z4axpyIiEvPT_S0_S1_S1__param_1,
	.param .u64 .ptr .align 1 _Z4axpyIiEvPT_S0_S1_S1__param_2,
	.param .u64 .ptr .align 1 _Z4axpyIiEvPT_S0_S1_S1__param_3
)
{
	.reg .b32 	%r<9>;
	.reg .b64 	%rd<11>;

	ld.param.u64 	%rd1, [_Z4axpyIiEvPT_S0_S1_S1__param_0];
	ld.param.u32 	%r1, [_Z4axpyIiEvPT_S0_S1_S1__param_1];
	ld.param.u64 	%rd2, [_Z4axpyIiEvPT_S0_S1_S1__param_2];
	ld.param.u64 	%rd3, [_Z4axpyIiEvPT_S0_S1_S1__param_3];
	cvta.to.global.u64 	%rd4, %rd1;
	cvta.to.global.u64 	%rd5, %rd3;
	cvta.to.global.u64 	%rd6, %rd2;
	mov.u32 	%r2, %ctaid.x;
	mov.u32 	%r3, %ntid.x;
	mov.u32 	%r4, %tid.x;
	mad.lo.s32 	%r5, %r2, %r3, %r4;
	mul.wide.s32 	%rd7, %r5, 4;
	add.s64 	%rd8, %rd6, %rd7;
	ld.global.u32 	%r6, [%rd8];
	add.s64 	%rd9, %rd5, %rd7;
	ld.global.u32 	%r7, [%rd9];
	mad.lo.s32 	%r8, %r6, %r1, %r7;
	add.s64 	%rd10, %rd4, %rd7;
	st.global.u32 	[%rd10], %r8;
	ret;

}
	// .globl	_Z4axpyIfEvPT_S0_S1_S1_
.visible .entry _Z4axpyIfEvPT_S0_S1_S1_(
	.param .u64 .ptr .align 1 _Z4axpyIfEvPT_S0_S1_S1__param_0,
	.param .f32 _Z4axpyIfEvPT_S0_S1_S1__param_1,
	.param .u64 .ptr .align 1 _Z4axpyIfEvPT_S0_S1_S1__param_2,
	.param .u64 .ptr .align 1 _Z4axpyIfEvPT_S0_S1_S1__param_3
)
{
	.reg .b32 	%r<5>;
	.reg .b32 	%f<5>;
	.reg .b64 	%rd<11>;

	ld.param.u64 	%rd1, [_Z4axpyIfEvPT_S0_S1_S1__param_0];
	ld.param.f32 	%f1, [_Z4axpyIfEvPT_S0_S1_S1__param_1];
	ld.param.u64 	%rd2, [_Z4axpyIfEvPT_S0_S1_S1__param_2];
	ld.param.u64 	%rd3, [_Z4axpyIfEvPT_S0_S1_S1__param_3];
	cvta.to.global.u64 	%rd4, %rd1;
	cvta.to.global.u64 	%rd5, %rd3;
	cvta.to.global.u64 	%rd6, %rd2;
	mov.u32 	%r1, %ctaid.x;
	mov.u32 	%r2, %ntid.x;
	mov.u32 	%r3, %tid.x;
	mad.lo.s32 	%r4, %r1, %r2, %r3;
	mul.wide.s32 	%rd7, %r4, 4;
	add.s64 	%rd8, %rd6, %rd7;
	ld.global.f32 	%f2, [%rd8];
	add.s64 	%rd9, %rd5, %rd7;
	ld.global.f32 	%f3, [%rd9];
	fma.rn.f32 	%f4, %f1, %f2, %f3;
	add.s64 	%rd10, %rd4, %rd7;
	st.global.f32 	[%rd10], %f4;
	ret;

}
	// .globl	_Z4axpyIdEvPT_S0_S1_S1_
.visible .entry _Z4axpyIdEvPT_S0_S1_S1_(
	.param .u64 .ptr .align 1 _Z4axpyIdEvPT_S0_S1_S1__param_0,
	.param .f64 _Z4axpyIdEvPT_S0_S1_S1__param_1,
	.param .u64 .ptr .align 1 _Z4axpyIdEvPT_S0_S1_S1__param_2,
	.param .u64 .ptr .align 1 _Z4axpyIdEvPT_S0_S1_S1__param_3
)
{
	.reg .b32 	%r<5>;
	.reg .b64 	%rd<11>;
	.reg .b64 	%fd<5>;

	ld.param.u64 	%rd1, [_Z4axpyIdEvPT_S0_S1_S1__param_0];
	ld.param.f64 	%fd1, [_Z4axpyIdEvPT_S0_S1_S1__param_1];
	ld.param.u64 	%rd2, [_Z4axpyIdEvPT_S0_S1_S1__param_2];
	ld.param.u64 	%rd3, [_Z4axpyIdEvPT_S0_S1_S1__param_3];
	cvta.to.global.u64 	%rd4, %rd1;
	cvta.to.global.u64 	%rd5, %rd3;
	cvta.to.global.u64 	%rd6, %rd2;
	mov.u32 	%r1, %ctaid.x;
	mov.u32 	%r2, %ntid.x;
	mov.u32 	%r3, %tid.x;
	mad.lo.s32 	%r4, %r1, %r2, %r3;
	mul.wide.s32 	%rd7, %r4, 8;
	add.s64 	%rd8, %rd6, %rd7;
	ld.global.f64 	%fd2, [%rd8];
	add.s64 	%rd9, %rd5, %rd7;
	ld.global.f64 	%fd3, [%rd9];
	fma.rn.f64 	%fd4, %fd1, %fd2, %fd3;
	add.s64 	%rd10, %rd4, %rd7;
	st.global.f64 	[%rd10], %fd4;
	ret;

}
	// .globl	_Z4gemmIiEvPT_S1_S1_i
.visible .entry _Z4gemmIiEvPT_S1_S1_i(
	.param .u64 .ptr .align 1 _Z4gemmIiEvPT_S1_S1_i_param_0,
	.param .u64 .ptr .align 1 _Z4gemmIiEvPT_S1_S1_i_param_1,
	.param .u64 .ptr .align 1 _Z4gemmIiEvPT_S1_S1_i_param_2,
	.param .u32 _Z4gemmIiEvPT_S1_S1_i_param_3
)
{
	.reg .pred 	%p<10>;
	.reg .b32 	%r<95>;
	.reg .b64 	%rd<66>;

	ld.param.u64 	%rd14, [_Z4gemmIiEvPT_S1_S1_i_param_0];
	ld.param.u64 	%rd15, [_Z4gemmIiEvPT_S1_S1_i_param_1];
	ld.param.u64 	%rd16, [_Z4gemmIiEvPT_S1_S1_i_param_2];
	ld.param.u32 	%r23, [_Z4gemmIiEvPT_S1_S1_i_param_3];
	cvta.to.global.u64 	%rd1, %rd16;
	cvta.to.global.u64 	%rd2, %rd15;
	cvta.to.global.u64 	%rd17, %rd14;
	mov.u32 	%r24, %ctaid.x;
	mov.u32 	%r25, %ntid.x;
	mov.u32 	%r26, %tid.x;
	mad.lo.s32 	%r1, %r24, %r25, %r26;
	mov.u32 	%r27, %ctaid.y;
	mov.u32 	%r28, %ntid.y;
	mov.u32 	%r29, %tid.y;
	mad.lo.s32 	%r30, %r27, %r28, %r29;
	mul.lo.s32 	%r2, %r23, %r30;
	add.s32 	%r31, %r2, %r1;
	mul.wide.s32 	%rd18, %r31, 4;
	add.s64 	%rd3, %rd17, %rd18;
	mov.b32 	%r32, 0;
	st.global.u32 	[%rd3], %r32;
	setp.lt.s32 	%p1, %r23, 1;
	@%p1 bra 	$L__BB3_12;
	and.b32  	%r3, %r23, 7;
	setp.lt.u32 	%p2, %r23, 8;
	mov.b32 	%r89, 0;
	mov.u32 	%r92, %r89;
	@%p2 bra 	$L__BB3_4;
	and.b32  	%r35, %r23, 2147483640;
	neg.s32 	%r87, %r35;
	mul.wide.u32 	%rd19, %r23, 4;
	add.s64 	%rd4, %rd1, %rd19;
	mul.wide.u32 	%rd20, %r23, 8;
	add.s64 	%rd5, %rd1, %rd20;
	mul.wide.u32 	%rd21, %r23, 12;
	add.s64 	%rd6, %rd1, %rd21;
	mul.wide.u32 	%rd22, %r23, 16;
	add.s64 	%rd7, %rd1, %rd22;
	mul.wide.u32 	%rd23, %r23, 20;
	add.s64 	%rd8, %rd1, %rd23;
	mul.wide.u32 	%rd24, %r23, 24;
	add.s64 	%rd9, %rd1, %rd24;
	mul.wide.u32 	%rd25, %r23, 28;
	add.s64 	%rd10, %rd1, %rd25;
	mul.wide.u32 	%rd26, %r2, 4;
	add.s64 	%rd27, %rd26, %rd2;
	add.s64 	%rd65, %rd27, 16;
	mov.b32 	%r89, 0;
	mov.u32 	%r86, %r1;
$L__BB3_3:
	.pragma "nounroll";
	and.b32  	%r92, %r23, 2147483640;
	mul.wide.s32 	%rd28, %r86, 4;
	add.s64 	%rd29, %rd4, %rd28;
	add.s64 	%rd30, %rd5, %rd28;
	add.s64 	%rd31, %rd6, %rd28;
	add.s64 	%rd32, %rd7, %rd28;
	add.s64 	%rd33, %rd8, %rd28;
	add.s64 	%rd34, %rd9, %rd28;
	add.s64 	%rd35, %rd10, %rd28;
	add.s64 	%rd36, %rd1, %rd28;
	ld.global.u32 	%r36, [%rd65+-16];
	ld.global.u32 	%r37, [%rd36];
	mad.lo.s32 	%r38, %r37, %r36, %r89;
	st.global.u32 	[%rd3], %r38;
	ld.global.u32 	%r39, [%rd65+-12];
	ld.global.u32 	%r40, [%rd29];
	mad.lo.s32 	%r41, %r40, %r39, %r38;
	st.global.u32 	[%rd3], %r41;
	ld.global.u32 	%r42, [%rd65+-8];
	ld.global.u32 	%r43, [%rd30];
	mad.lo.s32 	%r44, %r43, %r42, %r41;
	st.global.u32 	[%rd3], %r44;
	ld.global.u32 	%r45, [%rd65+-4];
	ld.global.u32 	%r46, [%rd31];
	mad.lo.s32 	%r47, %r46, %r45, %r44;
	st.global.u32 	[%rd3], %r47;
	ld.global.u32 	%r48, [%rd65];
	ld.global.u32 	%r49, [%rd32];
	mad.lo.s32 	%r50, %r49, %r48, %r47;
	st.global.u32 	[%rd3], %r50;
	ld.global.u32 	%r51, [%rd65+4];
	ld.global.u32 	%r52, [%rd33];
	mad.lo.s32 	%r53, %r52, %r51, %r50;
	st.global.u32 	[%rd3], %r53;
	ld.global.u32 	%r54, [%rd65+8];
	ld.global.u32 	%r55, [%rd34];
	mad.lo.s32 	%r56, %r55, %r54, %r53;
	st.global.u32 	[%rd3], %r56;
	ld.global.u32 	%r57, [%rd65+12];
	ld.global.u32 	%r58, [%rd35];
	mad.lo.s32 	%r89, %r58, %r57, %r56;
	st.global.u32 	[%rd3], %r89;
	add.s32 	%r87, %r87, 8;
	shl.b32 	%r59, %r23, 3;
	add.s32 	%r86, %r86, %r59;
	add.s64 	%rd65, %rd65, 32;
	setp.ne.s32 	%p3, %r87, 0;
	@%p3 bra 	$L__BB3_3;
$L__BB3_4:
	setp.eq.s32 	%p4, %r3, 0;
	@%p4 bra 	$L__BB3_12;
	and.b32  	%r14, %r23, 3;
	setp.lt.u32 	%p5, %r3, 4;
	@%p5 bra 	$L__BB3_7;
	add.s32 	%r60, %r92, %r2;
	mul.wide.u32 	%rd37, %r60, 4;
	add.s64 	%rd38, %rd2, %rd37;
	ld.global.u32 	%r61, [%rd38];
	mad.lo.s32 	%r62, %r92, %r23, %r1;
	mul.wide.s32 	%rd39, %r62, 4;
	add.s64 	%rd40, %rd1, %rd39;
	ld.global.u32 	%r63, [%rd40];
	mad.lo.s32 	%r64, %r63, %r61, %r89;
	st.global.u32 	[%rd3], %r64;
	cvt.u64.u32 	%rd41, %r2;
	cvt.u64.u32 	%rd42, %r92;
	add.s64 	%rd43, %rd42, %rd41;
	shl.b64 	%rd44, %rd43, 2;
	add.s64 	%rd45, %rd2, %rd44;
	ld.global.u32 	%r65, [%rd45+4];
	mul.wide.u32 	%rd46, %r23, 4;
	add.s64 	%rd47, %rd40, %rd46;
	ld.global.u32 	%r66, [%rd47];
	mad.lo.s32 	%r67, %r66, %r65, %r64;
	st.global.u32 	[%rd3], %r67;
	ld.global.u32 	%r68, [%rd45+8];
	add.s64 	%rd48, %rd47, %rd46;
	ld.global.u32 	%r69, [%rd48];
	mad.lo.s32 	%r70, %r69, %r68, %r67;
	st.global.u32 	[%rd3], %r70;
	ld.global.u32 	%r71, [%rd45+12];
	add.s64 	%rd49, %rd48, %rd46;
	ld.global.u32 	%r72, [%rd49];
	mad.lo.s32 	%r89, %r72, %r71, %r70;
	st.global.u32 	[%rd3], %r89;
	add.s32 	%r92, %r92, 4;
$L__BB3_7:
	setp.eq.s32 	%p6, %r14, 0;
	@%p6 bra 	$L__BB3_12;
	setp.eq.s32 	%p7, %r14, 1;
	@%p7 bra 	$L__BB3_10;
	add.s32 	%r73, %r92, %r2;
	mul.wide.u32 	%rd50, %r73, 4;
	add.s64 	%rd51, %rd2, %rd50;
	ld.global.u32 	%r74, [%rd51];
	mad.lo.s32 	%r75, %r92, %r23, %r1;
	mul.wide.s32 	%rd52, %r75, 4;
	add.s64 	%rd53, %rd1, %rd52;
	ld.global.u32 	%r76, [%rd53];
	mad.lo.s32 	%r77, %r76, %r74, %r89;
	st.global.u32 	[%rd3], %r77;
	cvt.u64.u32 	%rd54, %r2;
	cvt.u64.u32 	%rd55, %r92;
	add.s64 	%rd56, %rd55, %rd54;
	shl.b64 	%rd57, %rd56, 2;
	add.s64 	%rd58, %rd2, %rd57;
	ld.global.u32 	%r78, [%rd58+4];
	mul.wide.u32 	%rd59, %r23, 4;
	add.s64 	%rd60, %rd53, %rd59;
	ld.global.u32 	%r79, [%rd60];
	mad.lo.s32 	%r89, %r79, %r78, %r77;
	st.global.u32 	[%rd3], %r89;
	add.s32 	%r92, %r92, 2;
$L__BB3_10:
	and.b32  	%r80, %r23, 1;
	setp.eq.b32 	%p8, %r80, 1;
	not.pred 	%p9, %p8;
	@%p9 bra 	$L__BB3_12;
	add.s32 	%r81, %r92, %r2;
	mul.wide.u32 	%rd61, %r81, 4;
	add.s64 	%rd62, %rd2, %rd61;
	ld.global.u32 	%r82, [%rd62];
	mad.lo.s32 	%r83, %r92, %r23, %r1;
	mul.wide.s32 	%rd63, %r83, 4;
	add.s64 	%rd64, %rd1, %rd63;
	ld.global.u32 	%r84, [%rd64];
	mad.lo.s32 	%r85, %r84, %r82, %r89;
	st.global.u32 	[%rd3], %r85;
$L__BB3_12:
	ret;

}
	// .globl	_Z4gemmIfEvPT_S1_S1_i
.visible .entry _Z4gemmIfEvPT_S1_S1_i(
	.param .u64 .ptr .align 1 _Z4gemmIfEvPT_S1_S1_i_param_0,
	.param .u64 .ptr .align 1 _Z4gemmIfEvPT_S1_S1_i_param_1,
	.param .u64 .ptr .align 1 _Z4gemmIfEvPT_S1_S1_i_param_2,
	.param .u32 _Z4gemmIfEvPT_S1_S1_i_param_3
)
{
	.reg .pred 	%p<10>;
	.reg .b32 	%r<41>;
	.reg .b32 	%f<56>;
	.reg .b64 	%rd<66>;

	ld.param.u64 	%rd14, [_Z4gemmIfEvPT_S1_S1_i_param_0];
	ld.param.u64 	%rd15, [_Z4gemmIfEvPT_S1_S1_i_param_1];
	ld.param.u64 	%rd16, [_Z4gemmIfEvPT_S1_S1_i_param_2];
	ld.param.u32 	%r16, [_Z4gemmIfEvPT_S1_S1_i_param_3];
	cvta.to.global.u64 	%rd1, %rd16;
	cvta.to.global.u64 	%rd2, %rd15;
	cvta.to.global.u64 	%rd17, %rd14;
	mov.u32 	%r17, %ctaid.x;
	mov.u32 	%r18, %ntid.x;
	mov.u32 	%r19, %tid.x;
	mad.lo.s32 	%r1, %r17, %r18, %r19;
	mov.u32 	%r20, %ctaid.y;
	mov.u32 	%r21, %ntid.y;
	mov.u32 	%r22, %tid.y;
	mad.lo.s32 	%r23, %r20, %r21, %r22;
	mul.lo.s32 	%r2, %r16, %r23;
	add.s32 	%r24, %r2, %r1;
	mul.wide.s32 	%rd18, %r24, 4;
	add.s64 	%rd3, %rd17, %rd18;
	mov.b32 	%r25, 0;
	st.global.u32 	[%rd3], %r25;
	setp.lt.s32 	%p1, %r16, 1;
	@%p1 bra 	$L__BB4_12;
	and.b32  	%r3, %r16, 7;
	setp.lt.u32 	%p2, %r16, 8;
	mov.b32 	%r39, 0;
	mov.f32 	%f53, 0f00000000;
	@%p2 bra 	$L__BB4_4;
	and.b32  	%r39, %r16, 2147483640;
	neg.s32 	%r37, %r39;
	mul.wide.u32 	%rd19, %r16, 4;
	add.s64 	%rd4, %rd1, %rd19;
	mul.wide.u32 	%rd20, %r16, 8;
	add.s64 	%rd5, %rd1, %rd20;
	mul.wide.u32 	%rd21, %r16, 12;
	add.s64 	%rd6, %rd1, %rd21;
	mul.wide.u32 	%rd22, %r16, 16;
	add.s64 	%rd7, %rd1, %rd22;
	mul.wide.u32 	%rd23, %r16, 20;
	add.s64 	%rd8, %rd1, %rd23;
	mul.wide.u32 	%rd24, %r16, 24;
	add.s64 	%rd9, %rd1, %rd24;
	mul.wide.u32 	%rd25, %r16, 28;
	add.s64 	%rd10, %rd1, %rd25;
	mul.wide.u32 	%rd26, %r2, 4;
	add.s64 	%rd27, %rd26, %rd2;
	add.s64 	%rd65, %rd27, 16;
	mov.f32 	%f53, 0f00000000;
	shl.b32 	%r28, %r16, 3;
	mov.u32 	%r36, %r1;
$L__BB4_3:
	.pragma "nounroll";
	mul.wide.s32 	%rd28, %r36, 4;
	add.s64 	%rd29, %rd4, %rd28;
	add.s64 	%rd30, %rd5, %rd28;
	add.s64 	%rd31, %rd6, %rd28;
	add.s64 	%rd32, %rd7, %rd28;
	add.s64 	%rd33, %rd8, %rd28;
	add.s64 	%rd34, %rd9, %rd28;
	add.s64 	%rd35, %rd10, %rd28;
	add.s64 	%rd36, %rd1, %rd28;
	ld.global.f32 	%f10, [%rd65+-16];
	ld.global.f32 	%f11, [%rd36];
	fma.rn.f32 	%f12, %f10, %f11, %f53;
	st.global.f32 	[%rd3], %f12;
	ld.global.f32 	%f13, [%rd65+-12];
	ld.global.f32 	%f14, [%rd29];
	fma.rn.f32 	%f15, %f13, %f14, %f12;
	st.global.f32 	[%rd3], %f15;
	ld.global.f32 	%f16, [%rd65+-8];
	ld.global.f32 	%f17, [%rd30];
	fma.rn.f32 	%f18, %f16, %f17, %f15;
	st.global.f32 	[%rd3], %f18;
	ld.global.f32 	%f19, [%rd65+-4];
	ld.global.f32 	%f20, [%rd31];
	fma.rn.f32 	%f21, %f19, %f20, %f18;
	st.global.f32 	[%rd3], %f21;
	ld.global.f32 	%f22, [%rd65];
	ld.global.f32 	%f23, [%rd32];
	fma.rn.f32 	%f24, %f22, %f23, %f21;
	st.global.f32 	[%rd3], %f24;
	ld.global.f32 	%f25, [%rd65+4];
	ld.global.f32 	%f26, [%rd33];
	fma.rn.f32 	%f27, %f25, %f26, %f24;
	st.global.f32 	[%rd3], %f27;
	ld.global.f32 	%f28, [%rd65+8];
	ld.global.f32 	%f29, [%rd34];
	fma.rn.f32 	%f30, %f28, %f29, %f27;
	st.global.f32 	[%rd3], %f30;
	ld.global.f32 	%f31, [%rd65+12];
	ld.global.f32 	%f32, [%rd35];
	fma.rn.f32 	%f53, %f31, %f32, %f30;
	st.global.f32 	[%rd3], %f53;
	add.s32 	%r37, %r37, 8;
	add.s32 	%r36, %r36, %r28;
	add.s64 	%rd65, %rd65, 32;
	setp.ne.s32 	%p3, %r37, 0;
	@%p3 bra 	$L__BB4_3;
$L__BB4_4:
	setp.eq.s32 	%p4, %r3, 0;
	@%p4 bra 	$L__BB4_12;
	and.b32  	%r11, %r16, 3;
	setp.lt.u32 	%p5, %r3, 4;
	@%p5 bra 	$L__BB4_7;
	add.s32 	%r29, %r39, %r2;
	mul.wide.u32 	%rd37, %r29, 4;
	add.s64 	%rd38, %rd2, %rd37;
	ld.global.f32 	%f33, [%rd38];
	mad.lo.s32 	%r30, %r39, %r16, %r1;
	mul.wide.s32 	%rd39, %r30, 4;
	add.s64 	%rd40, %rd1, %rd39;
	ld.global.f32 	%f34, [%rd40];
	fma.rn.f32 	%f35, %f33, %f34, %f53;
	st.global.f32 	[%rd3], %f35;
	cvt.u64.u32 	%rd41, %r2;
	cvt.u64.u32 	%rd42, %r39;
	add.s64 	%rd43, %rd42, %rd41;
	shl.b64 	%rd44, %rd43, 2;
	add.s64 	%rd45, %rd2, %rd44;
	ld.global.f32 	%f36, [%rd45+4];
	mul.wide.u32 	%rd46, %r16, 4;
	add.s64 	%rd47, %rd40, %rd46;
	ld.global.f32 	%f37, [%rd47];
	fma.rn.f32 	%f38, %f36, %f37, %f35;
	st.global.f32 	[%rd3], %f38;
	ld.global.f32 	%f39, [%rd45+8];
	add.s64 	%rd48, %rd47, %rd46;
	ld.global.f32 	%f40, [%rd48];
	fma.rn.f32 	%f41, %f39, %f40, %f38;
	st.global.f32 	[%rd3], %f41;
	ld.global.f32 	%f42, [%rd45+12];
	add.s64 	%rd49, %rd48, %rd46;
	ld.global.f32 	%f43, [%rd49];
	fma.rn.f32 	%f53, %f42, %f43, %f41;
	st.global.f32 	[%rd3], %f53;
	add.s32 	%r39, %r39, 4;
$L__BB4_7:
	setp.eq.s32 	%p6, %r11, 0;
	@%p6 bra 	$L__BB4_12;
	setp.eq.s32 	%p7, %r11, 1;
	@%p7 bra 	$L__BB4_10;
	add.s32 	%r31, %r39, %r2;
	mul.wide.u32 	%rd50, %r31, 4;
	add.s64 	%rd51, %rd2, %rd50;
	ld.global.f32 	%f44, [%rd51];
	mad.lo.s32 	%r32, %r39, %r16, %r1;
	mul.wide.s32 	%rd52, %r32, 4;
	add.s64 	%rd53, %rd1, %rd52;
	ld.global.f32 	%f45, [%rd53];
	fma.rn.f32 	%f46, %f44, %f45, %f53;
	st.global.f32 	[%rd3], %f46;
	cvt.u64.u32 	%rd54, %r2;
	cvt.u64.u32 	%rd55, %r39;
	add.s64 	%rd56, %rd55, %rd54;
	shl.b64 	%rd57, %rd56, 2;
	add.s64 	%rd58, %rd2, %rd57;
	ld.global.f32 	%f47, [%rd58+4];
	mul.wide.u32 	%rd59, %r16, 4;
	add.s64 	%rd60, %rd53, %rd59;
	ld.global.f32 	%f48, [%rd60];
	fma.rn.f32 	%f53, %f47, %f48, %f46;
	st.global.f32 	[%rd3], %f53;
	add.s32 	%r39, %r39, 2;
$L__BB4_10:
	and.b32  	%r33, %r16, 1;
	setp.eq.b32 	%p8, %r33, 1;
	not.pred 	%p9, %p8;
	@%p9 bra 	$L__BB4_12;
	add.s32 	%r34, %r39, %r2;
	mul.wide.u32 	%rd61, %r34, 4;
	add.s64 	%rd62, %rd2, %rd61;
	ld.global.f32 	%f49, [%rd62];
	mad.lo.s32 	%r35, %r39, %r16, %r1;
	mul.wide.s32 	%rd63, %r35, 4;
	add.s64 	%rd64, %rd1, %rd63;
	ld.global.f32 	%f50, [%rd64];
	fma.rn.f32 	%f51, %f49, %f50, %f53;
	st.global.f32 	[%rd3], %f51;
$L__BB4_12:
	ret;

}
	// .globl	_Z4gemmIdEvPT_S1_S1_i
.visible .entry _Z4gemmIdEvPT_S1_S1_i(
	.param .u64 .ptr .align 1 _Z4gemmIdEvPT_S1_S1_i_param_0,
	.param .u64 .ptr .align 1 _Z4gemmIdEvPT_S1_S1_i_param_1,
	.param .u64 .ptr .align 1 _Z4gemmIdEvPT_S1_S1_i_param_2,
	.param .u32 _Z4gemmIdEvPT_S1_S1_i_param_3
)
{
	.reg .pred 	%p<10>;
	.reg .b32 	%r<40>;
	.reg .b64 	%rd<66>;
	.reg .b64 	%fd<56>;

	ld.param.u64 	%rd13, [_Z4gemmIdEvPT_S1_S1_i_param_0];
	ld.param.u64 	%rd14, [_Z4gemmIdEvPT_S1_S1_i_param_1];
	ld.param.u64 	%rd15, [_Z4gemmIdEvPT_S1_S1_i_param_2];
	ld.param.u32 	%r16, [_Z4gemmIdEvPT_S1_S1_i_param_3];
	cvta.to.global.u64 	%rd1, %rd15;
	cvta.to.global.u64 	%rd2, %rd14;
	cvta.to.global.u64 	%rd16, %rd13;
	mov.u32 	%r17, %ctaid.x;
	mov.u32 	%r18, %ntid.x;
	mov.u32 	%r19, %tid.x;
	mad.lo.s32 	%r1, %r17, %r18, %r19;
	mov.u32 	%r20, %ctaid.y;
	mov.u32 	%r21, %ntid.y;
	mov.u32 	%r22, %tid.y;
	mad.lo.s32 	%r23, %r20, %r21, %r22;
	mul.lo.s32 	%r2, %r16, %r23;
	add.s32 	%r24, %r2, %r1;
	mul.wide.s32 	%rd17, %r24, 8;
	add.s64 	%rd3, %rd16, %rd17;
	mov.b64 	%rd18, 0;
	st.global.u64 	[%rd3], %rd18;
	setp.lt.s32 	%p1, %r16, 1;
	@%p1 bra 	$L__BB5_12;
	and.b32  	%r3, %r16, 7;
	setp.lt.u32 	%p2, %r16, 8;
	mov.b32 	%r38, 0;
	mov.f64 	%fd53, 0d0000000000000000;
	@%p2 bra 	$L__BB5_4;
	and.b32  	%r38, %r16, 2147483640;
	neg.s32 	%r36, %r38;
	mul.wide.u32 	%rd19, %r16, 16;
	add.s64 	%rd4, %rd1, %rd19;
	mul.wide.u32 	%rd20, %r16, 24;
	add.s64 	%rd5, %rd1, %rd20;
	mul.wide.u32 	%rd21, %r16, 32;
	add.s64 	%rd6, %rd1, %rd21;
	mul.wide.u32 	%rd22, %r16, 40;
	add.s64 	%rd7, %rd1, %rd22;
	mul.wide.u32 	%rd23, %r16, 48;
	add.s64 	%rd8, %rd1, %rd23;
	mul.wide.u32 	%rd24, %r16, 56;
	add.s64 	%rd9, %rd1, %rd24;
	mul.wide.u32 	%rd25, %r2, 8;
	add.s64 	%rd26, %rd25, %rd2;
	add.s64 	%rd65, %rd26, 32;
	mov.f64 	%fd53, 0d0000000000000000;
	shl.b32 	%r27, %r16, 3;
	mov.u32 	%r35, %r1;
$L__BB5_3:
	.pragma "nounroll";
	mul.wide.s32 	%rd27, %r35, 8;
	mul.wide.u32 	%rd28, %r16, 8;
	add.s64 	%rd29, %rd1, %rd27;
	add.s64 	%rd30, %rd29, %rd28;
	add.s64 	%rd31, %rd4, %rd27;
	add.s64 	%rd32, %rd5, %rd27;
	add.s64 	%rd33, %rd6, %rd27;
	add.s64 	%rd34, %rd7, %rd27;
	add.s64 	%rd35, %rd8, %rd27;
	add.s64 	%rd36, %rd9, %rd27;
	ld.global.f64 	%fd10, [%rd65+-32];
	ld.global.f64 	%fd11, [%rd29];
	fma.rn.f64 	%fd12, %fd10, %fd11, %fd53;
	st.global.f64 	[%rd3], %fd12;
	ld.global.f64 	%fd13, [%rd65+-24];
	ld.global.f64 	%fd14, [%rd30];
	fma.rn.f64 	%fd15, %fd13, %fd14, %fd12;
	st.global.f64 	[%rd3], %fd15;
	ld.global.f64 	%fd16, [%rd65+-16];
	ld.global.f64 	%fd17, [%rd31];
	fma.rn.f64 	%fd18, %fd16, %fd17, %fd15;
	st.global.f64 	[%rd3], %fd18;
	ld.global.f64 	%fd19, [%rd65+-8];
	ld.global.f64 	%fd20, [%rd32];
	fma.rn.f64 	%fd21, %fd19, %fd20, %fd18;
	st.global.f64 	[%rd3], %fd21;
	ld.global.f64 	%fd22, [%rd65];
	ld.global.f64 	%fd23, [%rd33];
	fma.rn.f64 	%fd24, %fd22, %fd23, %fd21;
	st.global.f64 	[%rd3], %fd24;
	ld.global.f64 	%fd25, [%rd65+8];
	ld.global.f64 	%fd26, [%rd34];
	fma.rn.f64 	%fd27, %fd25, %fd26, %fd24;
	st.global.f64 	[%rd3], %fd27;
	ld.global.f64 	%fd28, [%rd65+16];
	ld.global.f64 	%fd29, [%rd35];
	fma.rn.f64 	%fd30, %fd28, %fd29, %fd27;
	st.global.f64 	[%rd3], %fd30;
	ld.global.f64 	%fd31, [%rd65+24];
	ld.global.f64 	%fd32, [%rd36];
	fma.rn.f64 	%fd53, %fd31, %fd32, %fd30;
	st.global.f64 	[%rd3], %fd53;
	add.s32 	%r36, %r36, 8;
	add.s32 	%r35, %r35, %r27;
	add.s64 	%rd65, %rd65, 64;
	setp.ne.s32 	%p3, %r36, 0;
	@%p3 bra 	$L__BB5_3;
$L__BB5_4:
	setp.eq.s32 	%p4, %r3, 0;
	@%p4 bra 	$L__BB5_12;
	and.b32  	%r11, %r16, 3;
	setp.lt.u32 	%p5, %r3, 4;
	@%p5 bra 	$L__BB5_7;
	add.s32 	%r28, %r38, %r2;
	mul.wide.u32 	%rd37, %r28, 8;
	add.s64 	%rd38, %rd2, %rd37;
	ld.global.f64 	%fd33, [%rd38];
	mad.lo.s32 	%r29, %r38, %r16, %r1;
	mul.wide.s32 	%rd39, %r29, 8;
	add.s64 	%rd40, %rd1, %rd39;
	ld.global.f64 	%fd34, [%rd40];
	fma.rn.f64 	%fd35, %fd33, %fd34, %fd53;
	st.global.f64 	[%rd3], %fd35;
	cvt.u64.u32 	%rd41, %r2;
	cvt.u64.u32 	%rd42, %r38;
	add.s64 	%rd43, %rd42, %rd41;
	shl.b64 	%rd44, %rd43, 3;
	add.s64 	%rd45, %rd2, %rd44;
	ld.global.f64 	%fd36, [%rd45+8];
	mul.wide.u32 	%rd46, %r16, 8;
	add.s64 	%rd47, %rd40, %rd46;
	ld.global.f64 	%fd37, [%rd47];
	fma.rn.f64 	%fd38, %fd36, %fd37, %fd35;
	st.global.f64 	[%rd3], %fd38;
	ld.global.f64 	%fd39, [%rd45+16];
	add.s64 	%rd48, %rd47, %rd46;
	ld.global.f64 	%fd40, [%rd48];
	fma.rn.f64 	%fd41, %fd39, %fd40, %fd38;
	st.global.f64 	[%rd3], %fd41;
	ld.global.f64 	%fd42, [%rd45+24];
	add.s64 	%rd49, %rd48, %rd46;
	ld.global.f64 	%fd43, [%rd49];
	fma.rn.f64 	%fd53, %fd42, %fd43, %fd41;
	st.global.f64 	[%rd3], %fd53;
	add.s32 	%r38, %r38, 4;
$L__BB5_7:
	setp.eq.s32 	%p6, %r11, 0;
	@%p6 bra 	$L__BB5_12;
	setp.eq.s32 	%p7, %r11, 1;
	@%p7 bra 	$L__BB5_10;
	add.s32 	%r30, %r38, %r2;
	mul.wide.u32 	%rd50, %r30, 8;
	add.s64 	%rd51, %rd2, %rd50;
	ld.global.f64 	%fd44, [%rd51];
	mad.lo.s32 	%r31, %r38, %r16, %r1;
	mul.wide.s32 	%rd52, %r31, 8;
	add.s64 	%rd53, %rd1, %rd52;
	ld.global.f64 	%fd45, [%rd53];
	fma.rn.f64 	%fd46, %fd44, %fd45, %fd53;
	st.global.f64 	[%rd3], %fd46;
	cvt.u64.u32 	%rd54, %r2;
	cvt.u64.u32 	%rd55, %r38;
	add.s64 	%rd56, %rd55, %rd54;
	shl.b64 	%rd57, %rd56, 3;
	add.s64 	%rd58, %rd2, %rd57;
	ld.global.f64 	%fd47, [%rd58+8];
	mul.wide.u32 	%rd59, %r16, 8;
	add.s64 	%rd60, %rd53, %rd59;
	ld.global.f64 	%fd48, [%rd60];
	fma.rn.f64 	%fd53, %fd47, %fd48, %fd46;
	st.global.f64 	[%rd3], %fd53;
	add.s32 	%r38, %r38, 2;
$L__BB5_10:
	and.b32  	%r32, %r16, 1;
	setp.eq.b32 	%p8, %r32, 1;
	not.pred 	%p9, %p8;
	@%p9 bra 	$L__BB5_12;
	add.s32 	%r33, %r38, %r2;
	mul.wide.u32 	%rd61, %r33, 8;
	add.s64 	%rd62, %rd2, %rd61;
	ld.global.f64 	%fd49, [%rd62];
	mad.lo.s32 	%r34, %r38, %r16, %r1;
	mul.wide.s32 	%rd63, %r34, 8;
	add.s64 	%rd64, %rd1, %rd63;
	ld.global.f64 	%fd50, [%rd64];
	fma.rn.f64 	%fd51, %fd49, %fd50, %fd53;
	st.global.f64 	[%rd3], %fd51;
$L__BB5_12:
	ret;

}
	// .globl	_Z4randIiEvPT_i
.visible .entry _Z4randIiEvPT_i(
	.param .u64 .ptr .align 1 _Z4randIiEvPT_i_param_0,
	.param .u32 _Z4randIiEvPT_i_param_1
)
{
	.local .align 8 .b8 	__local_depot6[48];
	.reg .b64 	%SP;
	.reg .b64 	%SPL;
	.reg .pred 	%p<63>;
	.reg .b32 	%r<1196>;
	.reg .b32 	%f<3>;
	.reg .b64 	%rd<27>;

	mov.u64 	%SPL, __local_depot6;
	ld.param.u64 	%rd10, [_Z4randIiEvPT_i_param_0];
	ld.param.u32 	%r538, [_Z4randIiEvPT_i_param_1];
	add.u64 	%rd1, %SPL, 0;
	mov.u32 	%r541, %ctaid.x;
	mov.u32 	%r542, %ntid.x;
	mov.u32 	%r543, %tid.x;
	mad.lo.s32 	%r1, %r541, %r542, %r543;
	mov.b32 	%r932, 1166093400;
	mov.b32 	%r544, 404503387;
	st.local.v2.u32 	[%rd1], {%r544, %r932};
	mov.b32 	%r545, -123459836;
	mov.b32 	%r546, 733940390;
	st.local.v2.u32 	[%rd1+8], {%r546, %r545};
	mov.b32 	%r928, 1048419932;
	mov.b32 	%r547, -589760388;
	st.local.v2.u32 	[%rd1+16], {%r547, %r928};
	setp.eq.s32 	%p1, %r1, 0;
	@%p1 bra 	$L__BB6_115;
	cvt.s64.s32 	%rd26, %r1;
	mov.b32 	%r915, 0;
	mov.b32 	%r932, 1166093400;
	mov.b32 	%r928, 1048419932;
$L__BB6_2:
	mov.u64 	%rd3, %rd26;
	and.b64  	%rd4, %rd3, 3;
	setp.eq.s64 	%p2, %rd4, 0;
	@%p2 bra 	$L__BB6_114;
	mul.wide.u32 	%rd12, %r915, 3200;
	mov.u64 	%rd13, precalc_xorwow_matrix;
	add.s64 	%rd5, %rd13, %rd12;
	mov.b32 	%r928, 0;
	mov.u32 	%r929, %r928;
	mov.u32 	%r930, %r928;
	mov.u32 	%r931, %r928;
	mov.u32 	%r932, %r928;
	mov.u32 	%r921, %r928;
$L__BB6_4:
	mul.wide.u32 	%rd14, %r921, 4;
	add.s64 	%rd15, %rd1, %rd14;
	ld.local.u32 	%r11, [%rd15+4];
	shl.b32 	%r12, %r921, 5;
	mov.b32 	%r927, 0;
$L__BB6_5:
	.pragma "nounroll";
	shr.u32 	%r553, %r11, %r927;
	and.b32  	%r554, %r553, 1;
	setp.eq.b32 	%p3, %r554, 1;
	not.pred 	%p4, %p3;
	add.s32 	%r555, %r12, %r927;
	mul.lo.s32 	%r556, %r555, 5;
	mul.wide.u32 	%rd16, %r556, 4;
	add.s64 	%rd6, %rd5, %rd16;
	@%p4 bra 	$L__BB6_7;
	ld.global.u32 	%r557, [%rd6];
	xor.b32  	%r932, %r932, %r557;
	ld.global.u32 	%r558, [%rd6+4];
	xor.b32  	%r931, %r931, %r558;
	ld.global.u32 	%r559, [%rd6+8];
	xor.b32  	%r930, %r930, %r559;
	ld.global.u32 	%r560, [%rd6+12];
	xor.b32  	%r929, %r929, %r560;
	ld.global.u32 	%r561, [%rd6+16];
	xor.b32  	%r928, %r928, %r561;
$L__BB6_7:
	and.b32  	%r563, %r553, 2;
	setp.eq.s32 	%p5, %r563, 0;
	@%p5 bra 	$L__BB6_9;
	ld.global.u32 	%r564, [%rd6+20];
	xor.b32  	%r932, %r932, %r564;
	ld.global.u32 	%r565, [%rd6+24];
	xor.b32  	%r931, %r931, %r565;
	ld.global.u32 	%r566, [%rd6+28];
	xor.b32  	%r930, %r930, %r566;
	ld.global.u32 	%r567, [%rd6+32];
	xor.b32  	%r929, %r929, %r567;
	ld.global.u32 	%r568, [%rd6+36];
	xor.b32  	%r928, %r928, %r568;
$L__BB6_9:
	and.b32  	%r570, %r553, 4;
	setp.eq.s32 	%p6, %r570, 0;
	@%p6 bra 	$L__BB6_11;
	ld.global.u32 	%r571, [%rd6+40];
	xor.b32  	%r932, %r932, %r571;
	ld.global.u32 	%r572, [%rd6+44];
	xor.b32  	%r931, %r931, %r572;
	ld.global.u32 	%r573, [%rd6+48];
	xor.b32  	%r930, %r930, %r573;
	ld.global.u32 	%r574, [%rd6+52];
	xor.b32  	%r929, %r929, %r574;
	ld.global.u32 	%r575, [%rd6+56];
	xor.b32  	%r928, %r928, %r575;
$L__BB6_11:
	and.b32  	%r577, %r553, 8;
	setp.eq.s32 	%p7, %r577, 0;
	@%p7 bra 	$L__BB6_13;
	ld.global.u32 	%r578, [%rd6+60];
	xor.b32  	%r932, %r932, %r578;
	ld.global.u32 	%r579, [%rd6+64];
	xor.b32  	%r931, %r931, %r579;
	ld.global.u32 	%r580, [%rd6+68];
	xor.b32  	%r930, %r930, %r580;
	ld.global.u32 	%r581, [%rd6+72];
	xor.b32  	%r929, %r929, %r581;
	ld.global.u32 	%r582, [%rd6+76];
	xor.b32  	%r928, %r928, %r582;
$L__BB6_13:
	and.b32  	%r584, %r553, 16;
	setp.eq.s32 	%p8, %r584, 0;
	@%p8 bra 	$L__BB6_15;
	ld.global.u32 	%r585, [%rd6+80];
	xor.b32  	%r932, %r932, %r585;
	ld.global.u32 	%r586, [%rd6+84];
	xor.b32  	%r931, %r931, %r586;
	ld.global.u32 	%r587, [%rd6+88];
	xor.b32  	%r930, %r930, %r587;
	ld.global.u32 	%r588, [%rd6+92];
	xor.b32  	%r929, %r929, %r588;
	ld.global.u32 	%r589, [%rd6+96];
	xor.b32  	%r928, %r928, %r589;
$L__BB6_15:
	and.b32  	%r591, %r553, 32;
	setp.eq.s32 	%p9, %r591, 0;
	@%p9 bra 	$L__BB6_17;
	ld.global.u32 	%r592, [%rd6+100];
	xor.b32  	%r932, %r932, %r592;
	ld.global.u32 	%r593, [%rd6+104];
	xor.b32  	%r931, %r931, %r593;
	ld.global.u32 	%r594, [%rd6+108];
	xor.b32  	%r930, %r930, %r594;
	ld.global.u32 	%r595, [%rd6+112];
	xor.b32  	%r929, %r929, %r595;
	ld.global.u32 	%r596, [%rd6+116];
	xor.b32  	%r928, %r928, %r596;
$L__BB6_17:
	and.b32  	%r598, %r553, 64;
	setp.eq.s32 	%p10, %r598, 0;
	@%p10 bra 	$L__BB6_19;
	ld.global.u32 	%r599, [%rd6+120];
	xor.b32  	%r932, %r932, %r599;
	ld.global.u32 	%r600, [%rd6+124];
	xor.b32  	%r931, %r931, %r600;
	ld.global.u32 	%r601, [%rd6+128];
	xor.b32  	%r930, %r930, %r601;
	ld.global.u32 	%r602, [%rd6+132];
	xor.b32  	%r929, %r929, %r602;
	ld.global.u32 	%r603, [%rd6+136];
	xor.b32  	%r928, %r928, %r603;
$L__BB6_19:
	and.b32  	%r605, %r553, 128;
	setp.eq.s32 	%p11, %r605, 0;
	@%p11 bra 	$L__BB6_21;
	ld.global.u32 	%r606, [%rd6+140];
	xor.b32  	%r932, %r932, %r606;
	ld.global.u32 	%r607, [%rd6+144];
	xor.b32  	%r931, %r931, %r607;
	ld.global.u32 	%r608, [%rd6+148];
	xor.b32  	%r930, %r930, %r608;
	ld.global.u32 	%r609, [%rd6+152];
	xor.b32  	%r929, %r929, %r609;
	ld.global.u32 	%r610, [%rd6+156];
	xor.b32  	%r928, %r928, %r610;
$L__BB6_21:
	and.b32  	%r612, %r553, 256;
	setp.eq.s32 	%p12, %r612, 0;
	@%p12 bra 	$L__BB6_23;
	ld.global.u32 	%r613, [%rd6+160];
	xor.b32  	%r932, %r932, %r613;
	ld.global.u32 	%r614, [%rd6+164];
	xor.b32  	%r931, %r931, %r614;
	ld.global.u32 	%r615, [%rd6+168];
	xor.b32  	%r930, %r930, %r615;
	ld.global.u32 	%r616, [%rd6+172];
	xor.b32  	%r929, %r929, %r616;
	ld.global.u32 	%r617, [%rd6+176];
	xor.b32  	%r928, %r928, %r617;
$L__BB6_23:
	and.b32  	%r619, %r553, 512;
	setp.eq.s32 	%p13, %r619, 0;
	@%p13 bra 	$L__BB6_25;
	ld.global.u32 	%r620, [%rd6+180];
	xor.b32  	%r932, %r932, %r620;
	ld.global.u32 	%r621, [%rd6+184];
	xor.b32  	%r931, %r931, %r621;
	ld.global.u32 	%r622, [%rd6+188];
	xor.b32  	%r930, %r930, %r622;
	ld.global.u32 	%r623, [%rd6+192];
	xor.b32  	%r929, %r929, %r623;
	ld.global.u32 	%r624, [%rd6+196];
	xor.b32  	%r928, %r928, %r624;
$L__BB6_25:
	and.b32  	%r626, %r553, 1024;
	setp.eq.s32 	%p14, %r626, 0;
	@%p14 bra 	$L__BB6_27;
	ld.global.u32 	%r627, [%rd6+200];
	xor.b32  	%r932, %r932, %r627;
	ld.global.u32 	%r628, [%rd6+204];
	xor.b32  	%r931, %r931, %r628;
	ld.global.u32 	%r629, [%rd6+208];
	xor.b32  	%r930, %r930, %r629;
	ld.global.u32 	%r630, [%rd6+212];
	xor.b32  	%r929, %r929, %r630;
	ld.global.u32 	%r631, [%rd6+216];
	xor.b32  	%r928, %r928, %r631;
$L__BB6_27:
	and.b32  	%r633, %r553, 2048;
	setp.eq.s32 	%p15, %r633, 0;
	@%p15 bra 	$L__BB6_29;
	ld.global.u32 	%r634, [%rd6+220];
	xor.b32  	%r932, %r932, %r634;
	ld.global.u32 	%r635, [%rd6+224];
	xor.b32  	%r931, %r931, %r635;
	ld.global.u32 	%r636, [%rd6+228];
	xor.b32  	%r930, %r930, %r636;
	ld.global.u32 	%r637, [%rd6+232];
	xor.b32  	%r929, %r929, %r637;
	ld.global.u32 	%r638, [%rd6+236];
	xor.b32  	%r928, %r928, %r638;
$L__BB6_29:
	and.b32  	%r640, %r553, 4096;
	setp.eq.s32 	%p16, %r640, 0;
	@%p16 bra 	$L__BB6_31;
	ld.global.u32 	%r641, [%rd6+240];
	xor.b32  	%r932, %r932, %r641;
	ld.global.u32 	%r642, [%rd6+244];
	xor.b32  	%r931, %r931, %r642;
	ld.global.u32 	%r643, [%rd6+248];
	xor.b32  	%r930, %r930, %r643;
	ld.global.u32 	%r644, [%rd6+252];
	xor.b32  	%r929, %r929, %r644;
	ld.global.u32 	%r645, [%rd6+256];
	xor.b32  	%r928, %r928, %r645;
$L__BB6_31:
	and.b32  	%r647, %r553, 8192;
	setp.eq.s32 	%p17, %r647, 0;
	@%p17 bra 	$L__BB6_33;
	ld.global.u32 	%r648, [%rd6+260];
	xor.b32  	%r932, %r932, %r648;
	ld.global.u32 	%r649, [%rd6+264];
	xor.b32  	%r931, %r931, %r649;
	ld.global.u32 	%r650, [%rd6+268];
	xor.b32  	%r930, %r930, %r650;
	ld.global.u32 	%r651, [%rd6+272];
	xor.b32  	%r929, %r929, %r651;
	ld.global.u32 	%r652, [%rd6+276];
	xor.b32  	%r928, %r928, %r652;
$L__BB6_33:
	and.b32  	%r654, %r553, 16384;
	setp.eq.s32 	%p18, %r654, 0;
	@%p18 bra 	$L__BB6_35;
	ld.global.u32 	%r655, [%rd6+280];
	xor.b32  	%r932, %r932, %r655;
	ld.global.u32 	%r656, [%rd6+284];
	xor.b32  	%r931, %r931, %r656;
	ld.global.u32 	%r657, [%rd6+288];
	xor.b32  	%r930, %r930, %r657;
	ld.global.u32 	%r658, [%rd6+292];
	xor.b32  	%r929, %r929, %r658;
	ld.global.u32 	%r659, [%rd6+296];
	xor.b32  	%r928, %r928, %r659;
$L__BB6_35:
	and.b32  	%r661, %r553, 32768;
	setp.eq.s32 	%p19, %r661, 0;
	@%p19 bra 	$L__BB6_37;
	ld.global.u32 	%r662, [%rd6+300];
	xor.b32  	%r932, %r932, %r662;
	ld.global.u32 	%r663, [%rd6+304];
	xor.b32  	%r931, %r931, %r663;
	ld.global.u32 	%r664, [%rd6+308];
	xor.b32  	%r930, %r930, %r664;
	ld.global.u32 	%r665, [%rd6+312];
	xor.b32  	%r929, %r929, %r665;
	ld.global.u32 	%r666, [%rd6+316];
	xor.b32  	%r928, %r928, %r666;
$L__BB6_37:
	add.s32 	%r927, %r927, 16;
	setp.ne.s32 	%p20, %r927, 32;
	@%p20 bra 	$L__BB6_5;
	mad.lo.s32 	%r667, %r921, -31, %r12;
	add.s32 	%r921, %r667, 1;
	setp.ne.s32 	%p21, %r921, 5;
	@%p21 bra 	$L__BB6_4;
	st.local.u32 	[%rd1+4], %r932;
	st.local.v2.u32 	[%rd1+8], {%r931, %r930};
	st.local.v2.u32 	[%rd1+16], {%r929, %r928};
	setp.eq.s64 	%p22, %rd4, 1;
	@%p22 bra 	$L__BB6_114;
	mov.b32 	%r928, 0;
	mov.u32 	%r1021, %r928;
	mov.u32 	%r1022, %r928;
	mov.u32 	%r1023, %r928;
	mov.u32 	%r932, %r928;
	mov.u32 	%r1013, %r928;
$L__BB6_41:
	mul.wide.u32 	%rd17, %r1013, 4;
	add.s64 	%rd18, %rd1, %rd17;
	ld.local.u32 	%r187, [%rd18+4];
	shl.b32 	%r188, %r1013, 5;
	mov.b32 	%r1019, 0;
$L__BB6_42:
	.pragma "nounroll";
	shr.u32 	%r670, %r187, %r1019;
	and.b32  	%r671, %r670, 1;
	setp.eq.b32 	%p23, %r671, 1;
	not.pred 	%p24, %p23;
	add.s32 	%r672, %r188, %r1019;
	mul.lo.s32 	%r673, %r672, 5;
	mul.wide.u32 	%rd19, %r673, 4;
	add.s64 	%rd7, %rd5, %rd19;
	@%p24 bra 	$L__BB6_44;
	ld.global.u32 	%r674, [%rd7];
	xor.b32  	%r932, %r932, %r674;
	ld.global.u32 	%r675, [%rd7+4];
	xor.b32  	%r1023, %r1023, %r675;
	ld.global.u32 	%r676, [%rd7+8];
	xor.b32  	%r1022, %r1022, %r676;
	ld.global.u32 	%r677, [%rd7+12];
	xor.b32  	%r1021, %r1021, %r677;
	ld.global.u32 	%r678, [%rd7+16];
	xor.b32  	%r928, %r928, %r678;
$L__BB6_44:
	and.b32  	%r680, %r670, 2;
	setp.eq.s32 	%p25, %r680, 0;
	@%p25 bra 	$L__BB6_46;
	ld.global.u32 	%r681, [%rd7+20];
	xor.b32  	%r932, %r932, %r681;
	ld.global.u32 	%r682, [%rd7+24];
	xor.b32  	%r1023, %r1023, %r682;
	ld.global.u32 	%r683, [%rd7+28];
	xor.b32  	%r1022, %r1022, %r683;
	ld.global.u32 	%r684, [%rd7+32];
	xor.b32  	%r1021, %r1021, %r684;
	ld.global.u32 	%r685, [%rd7+36];
	xor.b32  	%r928, %r928, %r685;
$L__BB6_46:
	and.b32  	%r687, %r670, 4;
	setp.eq.s32 	%p26, %r687, 0;
	@%p26 bra 	$L__BB6_48;
	ld.global.u32 	%r688, [%rd7+40];
	xor.b32  	%r932, %r932, %r688;
	ld.global.u32 	%r689, [%rd7+44];
	xor.b32  	%r1023, %r1023, %r689;
	ld.global.u32 	%r690, [%rd7+48];
	xor.b32  	%r1022, %r1022, %r690;
	ld.global.u32 	%r691, [%rd7+52];
	xor.b32  	%r1021, %r1021, %r691;
	ld.global.u32 	%r692, [%rd7+56];
	xor.b32  	%r928, %r928, %r692;
$L__BB6_48:
	and.b32  	%r694, %r670, 8;
	setp.eq.s32 	%p27, %r694, 0;
	@%p27 bra 	$L__BB6_50;
	ld.global.u32 	%r695, [%rd7+60];
	xor.b32  	%r932, %r932, %r695;
	ld.global.u32 	%r696, [%rd7+64];
	xor.b32  	%r1023, %r1023, %r696;
	ld.global.u32 	%r697, [%rd7+68];
	xor.b32  	%r1022, %r1022, %r697;
	ld.global.u32 	%r698, [%rd7+72];
	xor.b32  	%r1021, %r1021, %r698;
	ld.global.u32 	%r699, [%rd7+76];
	xor.b32  	%r928, %r928, %r699;
$L__BB6_50:
	and.b32  	%r701, %r670, 16;
	setp.eq.s32 	%p28, %r701, 0;
	@%p28 bra 	$L__BB6_52;
	ld.global.u32 	%r702, [%rd7+80];
	xor.b32  	%r932, %r932, %r702;
	ld.global.u32 	%r703, [%rd7+84];
	xor.b32  	%r1023, %r1023, %r703;
	ld.global.u32 	%r704, [%rd7+88];
	xor.b32  	%r1022, %r1022, %r704;
	ld.global.u32 	%r705, [%rd7+92];
	xor.b32  	%r1021, %r1021, %r705;
	ld.global.u32 	%r706, [%rd7+96];
	xor.b32  	%r928, %r928, %r706;
$L__BB6_52:
	and.b32  	%r708, %r670, 32;
	setp.eq.s32 	%p29, %r708, 0;
	@%p29 bra 	$L__BB6_54;
	ld.global.u32 	%r709, [%rd7+100];
	xor.b32  	%r932, %r932, %r709;
	ld.global.u32 	%r710, [%rd7+104];
	xor.b32  	%r1023, %r1023, %r710;
	ld.global.u32 	%r711, [%rd7+108];
	xor.b32  	%r1022, %r1022, %r711;
	ld.global.u32 	%r712, [%rd7+112];
	xor.b32  	%r1021, %r1021, %r712;
	ld.global.u32 	%r713, [%rd7+116];
	xor.b32  	%r928, %r928, %r713;
$L__BB6_54:
	and.b32  	%r715, %r670, 64;
	setp.eq.s32 	%p30, %r715, 0;
	@%p30 bra 	$L__BB6_56;
	ld.global.u32 	%r716, [%rd7+120];
	xor.b32  	%r932, %r932, %r716;
	ld.global.u32 	%r717, [%rd7+124];
	xor.b32  	%r1023, %r1023, %r717;
	ld.global.u32 	%r718, [%rd7+128];
	xor.b32  	%r1022, %r1022, %r718;
	ld.global.u32 	%r719, [%rd7+132];
	xor.b32  	%r1021, %r1021, %r719;
	ld.global.u32 	%r720, [%rd7+136];
	xor.b32  	%r928, %r928, %r720;
$L__BB6_56:
	and.b32  	%r722, %r670, 128;
	setp.eq.s32 	%p31, %r722, 0;
	@%p31 bra 	$L__BB6_58;
	ld.global.u32 	%r723, [%rd7+140];
	xor.b32  	%r932, %r932, %r723;
	ld.global.u32 	%r724, [%rd7+144];
	xor.b32  	%r1023, %r1023, %r724;
	ld.global.u32 	%r725, [%rd7+148];
	xor.b32  	%r1022, %r1022, %r725;
	ld.global.u32 	%r726, [%rd7+152];
	xor.b32  	%r1021, %r1021, %r726;
	ld.global.u32 	%r727, [%rd7+156];
	xor.b32  	%r928, %r928, %r727;
$L__BB6_58:
	and.b32  	%r729, %r670, 256;
	setp.eq.s32 	%p32, %r729, 0;
	@%p32 bra 	$L__BB6_60;
	ld.global.u32 	%r730, [%rd7+160];
	xor.b32  	%r932, %r932, %r730;
	ld.global.u32 	%r731, [%rd7+164];
	xor.b32  	%r1023, %r1023, %r731;
	ld.global.u32 	%r732, [%rd7+168];
	xor.b32  	%r1022, %r1022, %r732;
	ld.global.u32 	%r733, [%rd7+172];
	xor.b32  	%r1021, %r1021, %r733;
	ld.global.u32 	%r734, [%rd7+176];
	xor.b32  	%r928, %r928, %r734;
$L__BB6_60:
	and.b32  	%r736, %r670, 512;
	setp.eq.s32 	%p33, %r736, 0;
	@%p33 bra 	$L__BB6_62;
	ld.global.u32 	%r737, [%rd7+180];
	xor.b32  	%r932, %r932, %r737;
	ld.global.u32 	%r738, [%rd7+184];
	xor.b32  	%r1023, %r1023, %r738;
	ld.global.u32 	%r739, [%rd7+188];
	xor.b32  	%r1022, %r1022, %r739;
	ld.global.u32 	%r740, [%rd7+192];
	xor.b32  	%r1021, %r1021, %r740;
	ld.global.u32 	%r741, [%rd7+196];
	xor.b32  	%r928, %r928, %r741;
$L__BB6_62:
	and.b32  	%r743, %r670, 1024;
	setp.eq.s32 	%p34, %r743, 0;
	@%p34 bra 	$L__BB6_64;
	ld.global.u32 	%r744, [%rd7+200];
	xor.b32  	%r932, %r932, %r744;
	ld.global.u32 	%r745, [%rd7+204];
	xor.b32  	%r1023, %r1023, %r745;
	ld.global.u32 	%r746, [%rd7+208];
	xor.b32  	%r1022, %r1022, %r746;
	ld.global.u32 	%r747, [%rd7+212];
	xor.b32  	%r1021, %r1021, %r747;
	ld.global.u32 	%r748, [%rd7+216];
	xor.b32  	%r928, %r928, %r748;
$L__BB6_64:
	and.b32  	%r750, %r670, 2048;
	setp.eq.s32 	%p35, %r750, 0;
	@%p35 bra 	$L__BB6_66;
	ld.global.u32 	%r751, [%rd7+220];
	xor.b32  	%r932, %r932, %r751;
	ld.global.u32 	%r752, [%rd7+224];
	xor.b32  	%r1023, %r1023, %r752;
	ld.global.u32 	%r753, [%rd7+228];
	xor.b32  	%r1022, %r1022, %r753;
	ld.global.u32 	%r754, [%rd7+232];
	xor.b32  	%r1021, %r1021, %r754;
	ld.global.u32 	%r755, [%rd7+236];
	xor.b32  	%r928, %r928, %r755;
$L__BB6_66:
	and.b32  	%r757, %r670, 4096;
	setp.eq.s32 	%p36, %r757, 0;
	@%p36 bra 	$L__BB6_68;
	ld.global.u32 	%r758, [%rd7+240];
	xor.b32  	%r932, %r932, %r758;
	ld.global.u32 	%r759, [%rd7+244];
	xor.b32  	%r1023, %r1023, %r759;
	ld.global.u32 	%r760, [%rd7+248];
	xor.b32  	%r1022, %r1022, %r760;
	ld.global.u32 	%r761, [%rd7+252];
	xor.b32  	%r1021, %r1021, %r761;
	ld.global.u32 	%r762, [%rd7+256];
	xor.b32  	%r928, %r928, %r762;
$L__BB6_68:
	and.b32  	%r764, %r670, 8192;
	setp.eq.s32 	%p37, %r764, 0;
	@%p37 bra 	$L__BB6_70;
	ld.global.u32 	%r765, [%rd7+260];
	xor.b32  	%r932, %r932, %r765;
	ld.global.u32 	%r766, [%rd7+264];
	xor.b32  	%r1023, %r1023, %r766;
	ld.global.u32 	%r767, [%rd7+268];
	xor.b32  	%r1022, %r1022, %r767;
	ld.global.u32 	%r768, [%rd7+272];
	xor.b32  	%r1021, %r1021, %r768;
	ld.global.u32 	%r769, [%rd7+276];
	xor.b32  	%r928, %r928, %r769;
$L__BB6_70:
	and.b32  	%r771, %r670, 16384;
	setp.eq.s32 	%p38, %r771, 0;
	@%p38 bra 	$L__BB6_72;
	ld.global.u32 	%r772, [%rd7+280];
	xor.b32  	%r932, %r932, %r772;
	ld.global.u32 	%r773, [%rd7+284];
	xor.b32  	%r1023, %r1023, %r773;
	ld.global.u32 	%r774, [%rd7+288];
	xor.b32  	%r1022, %r1022, %r774;
	ld.global.u32 	%r775, [%rd7+292];
	xor.b32  	%r1021, %r1021, %r775;
	ld.global.u32 	%r776, [%rd7+296];
	xor.b32  	%r928, %r928, %r776;
$L__BB6_72:
	and.b32  	%r778, %r670, 32768;
	setp.eq.s32 	%p39, %r778, 0;
	@%p39 bra 	$L__BB6_74;
	ld.global.u32 	%r779, [%rd7+300];
	xor.b32  	%r932, %r932, %r779;
	ld.global.u32 	%r780, [%rd7+304];
	xor.b32  	%r1023, %r1023, %r780;
	ld.global.u32 	%r781, [%rd7+308];
	xor.b32  	%r1022, %r1022, %r781;
	ld.global.u32 	%r782, [%rd7+312];
	xor.b32  	%r1021, %r1021, %r782;
	ld.global.u32 	%r783, [%rd7+316];
	xor.b32  	%r928, %r928, %r783;
$L__BB6_74:
	add.s32 	%r1019, %r1019, 16;
	setp.ne.s32 	%p40, %r1019, 32;
	@%p40 bra 	$L__BB6_42;
	mad.lo.s32 	%r784, %r1013, -31, %r188;
	add.s32 	%r1013, %r784, 1;
	setp.ne.s32 	%p41, %r1013, 5;
	@%p41 bra 	$L__BB6_41;
	st.local.u32 	[%rd1+4], %r932;
	st.local.v2.u32 	[%rd1+8], {%r1023, %r1022};
	st.local.v2.u32 	[%rd1+16], {%r1021, %r928};
	setp.ne.s64 	%p42, %rd4, 3;
	@%p42 bra 	$L__BB6_114;
	mov.b32 	%r928, 0;
	mov.u32 	%r1113, %r928;
	mov.u32 	%r1114, %r928;
	mov.u32 	%r1115, %r928;
	mov.u32 	%r932, %r928;
	mov.u32 	%r1105, %r928;
$L__BB6_78:
	mul.wide.u32 	%rd20, %r1105, 4;
	add.s64 	%rd21, %rd1, %rd20;
	ld.local.u32 	%r363, [%rd21+4];
	shl.b32 	%r364, %r1105, 5;
	mov.b32 	%r1111, 0;
$L__BB6_79:
	.pragma "nounroll";
	shr.u32 	%r787, %r363, %r1111;
	and.b32  	%r788, %r787, 1;
	setp.eq.b32 	%p43, %r788, 1;
	not.pred 	%p44, %p43;
	add.s32 	%r789, %r364, %r1111;
	mul.lo.s32 	%r790, %r789, 5;
	mul.wide.u32 	%rd22, %r790, 4;
	add.s64 	%rd8, %rd5, %rd22;
	@%p44 bra 	$L__BB6_81;
	ld.global.u32 	%r791, [%rd8];
	xor.b32  	%r932, %r932, %r791;
	ld.global.u32 	%r792, [%rd8+4];
	xor.b32  	%r1115, %r1115, %r792;
	ld.global.u32 	%r793, [%rd8+8];
	xor.b32  	%r1114, %r1114, %r793;
	ld.global.u32 	%r794, [%rd8+12];
	xor.b32  	%r1113, %r1113, %r794;
	ld.global.u32 	%r795, [%rd8+16];
	xor.b32  	%r928, %r928, %r795;
$L__BB6_81:
	and.b32  	%r797, %r787, 2;
	setp.eq.s32 	%p45, %r797, 0;
	@%p45 bra 	$L__BB6_83;
	ld.global.u32 	%r798, [%rd8+20];
	xor.b32  	%r932, %r932, %r798;
	ld.global.u32 	%r799, [%rd8+24];
	xor.b32  	%r1115, %r1115, %r799;
	ld.global.u32 	%r800, [%rd8+28];
	xor.b32  	%r1114, %r1114, %r800;
	ld.global.u32 	%r801, [%rd8+32];
	xor.b32  	%r1113, %r1113, %r801;
	ld.global.u32 	%r802, [%rd8+36];
	xor.b32  	%r928, %r928, %r802;
$L__BB6_83:
	and.b32  	%r804, %r787, 4;
	setp.eq.s32 	%p46, %r804, 0;
	@%p46 bra 	$L__BB6_85;
	ld.global.u32 	%r805, [%rd8+40];
	xor.b32  	%r932, %r932, %r805;
	ld.global.u32 	%r806, [%rd8+44];
	xor.b32  	%r1115, %r1115, %r806;
	ld.global.u32 	%r807, [%rd8+48];
	xor.b32  	%r1114, %r1114, %r807;
	ld.global.u32 	%r808, [%rd8+52];
	xor.b32  	%r1113, %r1113, %r808;
	ld.global.u32 	%r809, [%rd8+56];
	xor.b32  	%r928, %r928, %r809;
$L__BB6_85:
	and.b32  	%r811, %r787, 8;
	setp.eq.s32 	%p47, %r811, 0;
	@%p47 bra 	$L__BB6_87;
	ld.global.u32 	%r812, [%rd8+60];
	xor.b32  	%r932, %r932, %r812;
	ld.global.u32 	%r813, [%rd8+64];
	xor.b32  	%r1115, %r1115, %r813;
	ld.global.u32 	%r814, [%rd8+68];
	xor.b32  	%r1114, %r1114, %r814;
	ld.global.u32 	%r815, [%rd8+72];
	xor.b32  	%r1113, %r1113, %r815;
	ld.global.u32 	%r816, [%rd8+76];
	xor.b32  	%r928, %r928, %r816;
$L__BB6_87:
	and.b32  	%r818, %r787, 16;
	setp.eq.s32 	%p48, %r818, 0;
	@%p48 bra 	$L__BB6_89;
	ld.global.u32 	%r819, [%rd8+80];
	xor.b32  	%r932, %r932, %r819;
	ld.global.u32 	%r820, [%rd8+84];
	xor.b32  	%r1115, %r1115, %r820;
	ld.global.u32 	%r821, [%rd8+88];
	xor.b32  	%r1114, %r1114, %r821;
	ld.global.u32 	%r822, [%rd8+92];
	xor.b32  	%r1113, %r1113, %r822;
	ld.global.u32 	%r823, [%rd8+96];
	xor.b32  	%r928, %r928, %r823;
$L__BB6_89:
	and.b32  	%r825, %r787, 32;
	setp.eq.s32 	%p49, %r825, 0;
	@%p49 bra 	$L__BB6_91;
	ld.global.u32 	%r826, [%rd8+100];
	xor.b32  	%r932, %r932, %r826;
	ld.global.u32 	%r827, [%rd8+104];
	xor.b32  	%r1115, %r1115, %r827;
	ld.global.u32 	%r828, [%rd8+108];
	xor.b32  	%r1114, %r1114, %r828;
	ld.global.u32 	%r829, [%rd8+112];
	xor.b32  	%r1113, %r1113, %r829;
	ld.global.u32 	%r830, [%rd8+116];
	xor.b32  	%r928, %r928, %r830;
$L__BB6_91:
	and.b32  	%r832, %r787, 64;
	setp.eq.s32 	%p50, %r832, 0;
	@%p50 bra 	$L__BB6_93;
	ld.global.u32 	%r833, [%rd8+120];
	xor.b32  	%r932, %r932, %r833;
	ld.global.u32 	%r834, [%rd8+124];
	xor.b32  	%r1115, %r1115, %r834;
	ld.global.u32 	%r835, [%rd8+128];
	xor.b32  	%r1114, %r1114, %r835;
	ld.global.u32 	%r836, [%rd8+132];
	xor.b32  	%r1113, %r1113, %r836;
	ld.global.u32 	%r837, [%rd8+136];
	xor.b32  	%r928, %r928, %r837;
$L__BB6_93:
	and.b32  	%r839, %r787, 128;
	setp.eq.s32 	%p51, %r839, 0;
	@%p51 bra 	$L__BB6_95;
	ld.global.u32 	%r840, [%rd8+140];
	xor.b32  	%r932, %r932, %r840;
	ld.global.u32 	%r841, [%rd8+144];
	xor.b32  	%r1115, %r1115, %r841;
	ld.global.u32 	%r842, [%rd8+148];
	xor.b32  	%r1114, %r1114, %r842;
	ld.global.u32 	%r843, [%rd8+152];
	xor.b32  	%r1113, %r1113, %r843;
	ld.global.u32 	%r844, [%rd8+156];
	xor.b32  	%r928, %r928, %r844;
$L__BB6_95:
	and.b32  	%r846, %r787, 256;
	setp.eq.s32 	%p52, %r846, 0;
	@%p52 bra 	$L__BB6_97;
	ld.global.u32 	%r847, [%rd8+160];
	xor.b32  	%r932, %r932, %r847;
	ld.global.u32 	%r848, [%rd8+164];
	xor.b32  	%r1115, %r1115, %r848;
	ld.global.u32 	%r849, [%rd8+168];
	xor.b32  	%r1114, %r1114, %r849;
	ld.global.u32 	%r850, [%rd8+172];
	xor.b32  	%r1113, %r1113, %r850;
	ld.global.u32 	%r851, [%rd8+176];
	xor.b32  	%r928, %r928, %r851;
$L__BB6_97:
	and.b32  	%r853, %r787, 512;
	setp.eq.s32 	%p53, %r853, 0;
	@%p53 bra 	$L__BB6_99;
	ld.global.u32 	%r854, [%rd8+180];
	xor.b32  	%r932, %r932, %r854;
	ld.global.u32 	%r855, [%rd8+184];
	xor.b32  	%r1115, %r1115, %r855;
	ld.global.u32 	%r856, [%rd8+188];
	xor.b32  	%r1114, %r1114, %r856;
	ld.global.u32 	%r857, [%rd8+192];
	xor.b32  	%r1113, %r1113, %r857;
	ld.global.u32 	%r858, [%rd8+196];
	xor.b32  	%r928, %r928, %r858;
$L__BB6_99:
	and.b32  	%r860, %r787, 1024;
	setp.eq.s32 	%p54, %r860, 0;
	@%p54 bra 	$L__BB6_101;
	ld.global.u32 	%r861, [%rd8+200];
	xor.b32  	%r932, %r932, %r861;
	ld.global.u32 	%r862, [%rd8+204];
	xor.b32  	%r1115, %r1115, %r862;
	ld.global.u32 	%r863, [%rd8+208];
	xor.b32  	%r1114, %r1114, %r863;
	ld.global.u32 	%r864, [%rd8+212];
	xor.b32  	%r1113, %r1113, %r864;
	ld.global.u32 	%r865, [%rd8+216];
	xor.b32  	%r928, %r928, %r865;
$L__BB6_101:
	and.b32  	%r867, %r787, 2048;
	setp.eq.s32 	%p55, %r867, 0;
	@%p55 bra 	$L__BB6_103;
	ld.global.u32 	%r868, [%rd8+220];
	xor.b32  	%r932, %r932, %r868;
	ld.global.u32 	%r869, [%rd8+224];
	xor.b32  	%r1115, %r1115, %r869;
	ld.global.u32 	%r870, [%rd8+228];
	xor.b32  	%r1114, %r1114, %r870;
	ld.global.u32 	%r871, [%rd8+232];
	xor.b32  	%r1113, %r1113, %r871;
	ld.global.u32 	%r872, [%rd8+236];
	xor.b32  	%r928, %r928, %r872;
$L__BB6_103:
	and.b32  	%r874, %r787, 4096;
	setp.eq.s32 	%p56, %r874, 0;
	@%p56 bra 	$L__BB6_105;
	ld.global.u32 	%r875, [%rd8+240];
	xor.b32  	%r932, %r932, %r875;
	ld.global.u32 	%r876, [%rd8+244];
	xor.b32  	%r1115, %r1115, %r876;
	ld.global.u32 	%r877, [%rd8+248];
	xor.b32  	%r1114, %r1114, %r877;
	ld.global.u32 	%r878, [%rd8+252];
	xor.b32  	%r1113, %r1113, %r878;
	ld.global.u32 	%r879, [%rd8+256];
	xor.b32  	%r928, %r928, %r879;
$L__BB6_105:
	and.b32  	%r881, %r787, 8192;
	setp.eq.s32 	%p57, %r881, 0;
	@%p57 bra 	$L__BB6_107;
	ld.global.u32 	%r882, [%rd8+260];
	xor.b32  	%r932, %r932, %r882;
	ld.global.u32 	%r883, [%rd8+264];
	xor.b32  	%r1115, %r1115, %r883;
	ld.global.u32 	%r884, [%rd8+268];
	xor.b32  	%r1114, %r1114, %r884;
	ld.global.u32 	%r885, [%rd8+272];
	xor.b32  	%r1113, %r1113, %r885;
	ld.global.u32 	%r886, [%rd8+276];
	xor.b32  	%r928, %r928, %r886;
$L__BB6_107:
	and.b32  	%r888, %r787, 16384;
	setp.eq.s32 	%p58, %r888, 0;
	@%p58 bra 	$L__BB6_109;
	ld.global.u32 	%r889, [%rd8+280];
	xor.b32  	%r932, %r932, %r889;
	ld.global.u32 	%r890, [%rd8+284];
	xor.b32  	%r1115, %r1115, %r890;
	ld.global.u32 	%r891, [%rd8+288];
	xor.b32  	%r1114, %r1114, %r891;
	ld.global.u32 	%r892, [%rd8+292];
	xor.b32  	%r1113, %r1113, %r892;
	ld.global.u32 	%r893, [%rd8+296];
	xor.b32  	%r928, %r928, %r893;
$L__BB6_109:
	and.b32  	%r895, %r787, 32768;
	setp.eq.s32 	%p59, %r895, 0;
	@%p59 bra 	$L__BB6_111;
	ld.global.u32 	%r896, [%rd8+300];
	xor.b32  	%r932, %r932, %r896;
	ld.global.u32 	%r897, [%rd8+304];
	xor.b32  	%r1115, %r1115, %r897;
	ld.global.u32 	%r898, [%rd8+308];
	xor.b32  	%r1114, %r1114, %r898;
	ld.global.u32 	%r899, [%rd8+312];
	xor.b32  	%r1113, %r1113, %r899;
	ld.global.u32 	%r900, [%rd8+316];
	xor.b32  	%r928, %r928, %r900;
$L__BB6_111:
	add.s32 	%r1111, %r1111, 16;
	setp.ne.s32 	%p60, %r1111, 32;
	@%p60 bra 	$L__BB6_79;
	mad.lo.s32 	%r901, %r1105, -31, %r364;
	add.s32 	%r1105, %r901, 1;
	setp.ne.s32 	%p61, %r1105, 5;
	@%p61 bra 	$L__BB6_78;
	st.local.u32 	[%rd1+4], %r932;
	st.local.v2.u32 	[%rd1+8], {%r1115, %r1114};
	st.local.v2.u32 	[%rd1+16], {%r1113, %r928};
$L__BB6_114:
	shr.u64 	%rd26, %rd3, 2;
	add.s32 	%r915, %r915, 1;
	setp.gt.u64 	%p62, %rd3, 3;
	@%p62 bra 	$L__BB6_2;
$L__BB6_115:
	cvta.to.global.u64 	%rd23, %rd10;
	shr.u32 	%r902, %r932, 2;
	xor.b32  	%r903, %r902, %r932;
	shl.b32 	%r904, %r928, 4;
	shl.b32 	%r905, %r903, 1;
	xor.b32  	%r906, %r905, %r904;
	xor.b32  	%r907, %r906, %r903;
	xor.b32  	%r908, %r907, %r928;
	add.s32 	%r909, %r908, 404865824;
	rem.u32 	%r910, %r909, %r538;
	mul.wide.s32 	%rd24, %r910, 4;
	add.s64 	%rd25, %rd23, %rd24;
	ld.global.u32 	%r911, [%rd25];
	cvt.rn.f32.s32 	%f1, %r911;
	add.f32 	%f2, %f1, 0f3F800000;
	cvt.rzi.s32.f32 	%r912, %f2;
	st.global.u32 	[%rd25], %r912;
	ret;

}
	// .globl	_Z4randIfEvPT_i
.visible .entry _Z4randIfEvPT_i(
	.param .u64 .ptr .align 1 _Z4randIfEvPT_i_param_0,
	.param .u32 _Z4randIfEvPT_i_param_1
)
{
	.local .align 8 .b8 	__local_depot7[48];
	.reg .b64 	%SP;
	.reg .b64 	%SPL;
	.reg .pred 	%p<63>;
	.reg .b32 	%r<1194>;
	.reg .b32 	%f<3>;
	.reg .b64 	%rd<27>;

	mov.u64 	%SPL, __local_depot7;
	ld.param.u64 	%rd10, [_Z4randIfEvPT_i_param_0];
	ld.param.u32 	%r538, [_Z4randIfEvPT_i_param_1];
	add.u64 	%rd1, %SPL, 0;
	mov.u32 	%r541, %ctaid.x;
	mov.u32 	%r542, %ntid.x;
	mov.u32 	%r543, %tid.x;
	mad.lo.s32 	%r1, %r541, %r542, %r543;
	mov.b32 	%r930, 1166093400;
	mov.b32 	%r544, 404503387;
	st.local.v2.u32 	[%rd1], {%r544, %r930};
	mov.b32 	%r545, -123459836;
	mov.b32 	%r546, 733940390;
	st.local.v2.u32 	[%rd1+8], {%r546, %r545};
	mov.b32 	%r926, 1048419932;
	mov.b32 	%r547, -589760388;
	st.local.v2.u32 	[%rd1+16], {%r547, %r926};
	setp.eq.s32 	%p1, %r1, 0;
	@%p1 bra 	$L__BB7_115;
	cvt.s64.s32 	%rd26, %r1;
	mov.b32 	%r913, 0;
	mov.b32 	%r930, 1166093400;
	mov.b32 	%r926, 1048419932;
$L__BB7_2:
	mov.u64 	%rd3, %rd26;
	and.b64  	%rd4, %rd3, 3;
	setp.eq.s64 	%p2, %rd4, 0;
	@%p2 bra 	$L__BB7_114;
	mul.wide.u32 	%rd12, %r913, 3200;
	mov.u64 	%rd13, precalc_xorwow_matrix;
	add.s64 	%rd5, %rd13, %rd12;
	mov.b32 	%r926, 0;
	mov.u32 	%r927, %r926;
	mov.u32 	%r928, %r926;
	mov.u32 	%r929, %r926;
	mov.u32 	%r930, %r926;
	mov.u32 	%r919, %r926;
$L__BB7_4:
	mul.wide.u32 	%rd14, %r919, 4;
	add.s64 	%rd15, %rd1, %rd14;
	ld.local.u32 	%r11, [%rd15+4];
	shl.b32 	%r12, %r919, 5;
	mov.b32 	%r925, 0;
$L__BB7_5:
	.pragma "nounroll";
	shr.u32 	%r553, %r11, %r925;
	and.b32  	%r554, %r553, 1;
	setp.eq.b32 	%p3, %r554, 1;
	not.pred 	%p4, %p3;
	add.s32 	%r555, %r12, %r925;
	mul.lo.s32 	%r556, %r555, 5;
	mul.wide.u32 	%rd16, %r556, 4;
	add.s64 	%rd6, %rd5, %rd16;
	@%p4 bra 	$L__BB7_7;
	ld.global.u32 	%r557, [%rd6];
	xor.b32  	%r930, %r930, %r557;
	ld.global.u32 	%r558, [%rd6+4];
	xor.b32  	%r929, %r929, %r558;
	ld.global.u32 	%r559, [%rd6+8];
	xor.b32  	%r928, %r928, %r559;
	ld.global.u32 	%r560, [%rd6+12];
	xor.b32  	%r927, %r927, %r560;
	ld.global.u32 	%r561, [%rd6+16];
	xor.b32  	%r926, %r926, %r561;
$L__BB7_7:
	and.b32  	%r563, %r553, 2;
	setp.eq.s32 	%p5, %r563, 0;
	@%p5 bra 	$L__BB7_9;
	ld.global.u32 	%r564, [%rd6+20];
	xor.b32  	%r930, %r930, %r564;
	ld.global.u32 	%r565, [%rd6+24];
	xor.b32  	%r929, %r929, %r565;
	ld.global.u32 	%r566, [%rd6+28];
	xor.b32  	%r928, %r928, %r566;
	ld.global.u32 	%r567, [%rd6+32];
	xor.b32  	%r927, %r927, %r567;
	ld.global.u32 	%r568, [%rd6+36];
	xor.b32  	%r926, %r926, %r568;
$L__BB7_9:
	and.b32  	%r570, %r553, 4;
	setp.eq.s32 	%p6, %r570, 0;
	@%p6 bra 	$L__BB7_11;
	ld.global.u32 	%r571, [%rd6+40];
	xor.b32  	%r930, %r930, %r571;
	ld.global.u32 	%r572, [%rd6+44];
	xor.b32  	%r929, %r929, %r572;
	ld.global.u32 	%r573, [%rd6+48];
	xor.b32  	%r928, %r928, %r573;
	ld.global.u32 	%r574, [%rd6+52];
	xor.b32  	%r927, %r927, %r574;
	ld.global.u32 	%r575, [%rd6+56];
	xor.b32  	%r926, %r926, %r575;
$L__BB7_11:
	and.b32  	%r577, %r553, 8;
	setp.eq.s32 	%p7, %r577, 0;
	@%p7 bra 	$L__BB7_13;
	ld.global.u32 	%r578, [%rd6+60];
	xor.b32  	%r930, %r930, %r578;
	ld.global.u32 	%r579, [%rd6+64];
	xor.b32  	%r929, %r929, %r579;
	ld.global.u32 	%r580, [%rd6+68];
	xor.b32  	%r928, %r928, %r580;
	ld.global.u32 	%r581, [%rd6+72];
	xor.b32  	%r927, %r927, %r581;
	ld.global.u32 	%r582, [%rd6+76];
	xor.b32  	%r926, %r926, %r582;
$L__BB7_13:
	and.b32  	%r584, %r553, 16;
	setp.eq.s32 	%p8, %r584, 0;
	@%p8 bra 	$L__BB7_15;
	ld.global.u32 	%r585, [%rd6+80];
	xor.b32  	%r930, %r930, %r585;
	ld.global.u32 	%r586, [%rd6+84];
	xor.b32  	%r929, %r929, %r586;
	ld.global.u32 	%r587, [%rd6+88];
	xor.b32  	%r928, %r928, %r587;
	ld.global.u32 	%r588, [%rd6+92];
	xor.b32  	%r927, %r927, %r588;
	ld.global.u32 	%r589, [%rd6+96];
	xor.b32  	%r926, %r926, %r589;
$L__BB7_15:
	and.b32  	%r591, %r553, 32;
	setp.eq.s32 	%p9, %r591, 0;
	@%p9 bra 	$L__BB7_17;
	ld.global.u32 	%r592, [%rd6+100];
	xor.b32  	%r930, %r930, %r592;
	ld.global.u32 	%r593, [%rd6+104];
	xor.b32  	%r929, %r929, %r593;
	ld.global.u32 	%r594, [%rd6+108];
	xor.b32  	%r928, %r928, %r594;
	ld.global.u32 	%r595, [%rd6+112];
	xor.b32  	%r927, %r927, %r595;
	ld.global.u32 	%r596, [%rd6+116];
	xor.b32  	%r926, %r926, %r596;
$L__BB7_17:
	and.b32  	%r598, %r553, 64;
	setp.eq.s32 	%p10, %r598, 0;
	@%p10 bra 	$L__BB7_19;
	ld.global.u32 	%r599, [%rd6+120];
	xor.b32  	%r930, %r930, %r599;
	ld.global.u32 	%r600, [%rd6+124];
	xor.b32  	%r929, %r929, %r600;
	ld.global.u32 	%r601, [%rd6+128];
	xor.b32  	%r928, %r928, %r601;
	ld.global.u32 	%r602, [%rd6+132];
	xor.b32  	%r927, %r927, %r602;
	ld.global.u32 	%r603, [%rd6+136];
	xor.b32  	%r926, %r926, %r603;
$L__BB7_19:
	and.b32  	%r605, %r553, 128;
	setp.eq.s32 	%p11, %r605, 0;
	@%p11 bra 	$L__BB7_21;
	ld.global.u32 	%r606, [%rd6+140];
	xor.b32  	%r930, %r930, %r606;
	ld.global.u32 	%r607, [%rd6+144];
	xor.b32  	%r929, %r929, %r607;
	ld.global.u32 	%r608, [%rd6+148];
	xor.b32  	%r928, %r928, %r608;
	ld.global.u32 	%r609, [%rd6+152];
	xor.b32  	%r927, %r927, %r609;
	ld.global.u32 	%r610, [%rd6+156];
	xor.b32  	%r926, %r926, %r610;
$L__BB7_21:
	and.b32  	%r612, %r553, 256;
	setp.eq.s32 	%p12, %r612, 0;
	@%p12 bra 	$L__BB7_23;
	ld.global.u32 	%r613, [%rd6+160];
	xor.b32  	%r930, %r930, %r613;
	ld.global.u32 	%r614, [%rd6+164];
	xor.b32  	%r929, %r929, %r614;
	ld.global.u32 	%r615, [%rd6+168];
	xor.b32  	%r928, %r928, %r615;
	ld.global.u32 	%r616, [%rd6+172];
	xor.b32  	%r927, %r927, %r616;
	ld.global.u32 	%r617, [%rd6+176];
	xor.b32  	%r926, %r926, %r617;
$L__BB7_23:
	and.b32  	%r619, %r553, 512;
	setp.eq.s32 	%p13, %r619, 0;
	@%p13 bra 	$L__BB7_25;
	ld.global.u32 	%r620, [%rd6+180];
	xor.b32  	%r930, %r930, %r620;
	ld.global.u32 	%r621, [%rd6+184];
	xor.b32  	%r929, %r929, %r621;
	ld.global.u32 	%r622, [%rd6+188];
	xor.b32  	%r928, %r928, %r622;
	ld.global.u32 	%r623, [%rd6+192];
	xor.b32  	%r927, %r927, %r623;
	ld.global.u32 	%r624, [%rd6+196];
	xor.b32  	%r926, %r926, %r624;
$L__BB7_25:
	and.b32  	%r626, %r553, 1024;
	setp.eq.s32 	%p14, %r626, 0;
	@%p14 bra 	$L__BB7_27;
	ld.global.u32 	%r627, [%rd6+200];
	xor.b32  	%r930, %r930, %r627;
	ld.global.u32 	%r628, [%rd6+204];
	xor.b32  	%r929, %r929, %r628;
	ld.global.u32 	%r629, [%rd6+208];
	xor.b32  	%r928, %r928, %r629;
	ld.global.u32 	%r630, [%rd6+212];
	xor.b32  	%r927, %r927, %r630;
	ld.global.u32 	%r631, [%rd6+216];
	xor.b32  	%r926, %r926, %r631;
$L__BB7_27:
	and.b32  	%r633, %r553, 2048;
	setp.eq.s32 	%p15, %r633, 0;
	@%p15 bra 	$L__BB7_29;
	ld.global.u32 	%r634, [%rd6+220];
	xor.b32  	%r930, %r930, %r634;
	ld.global.u32 	%r635, [%rd6+224];
	xor.b32  	%r929, %r929, %r635;
	ld.global.u32 	%r636, [%rd6+228];
	xor.b32  	%r928, %r928, %r636;
	ld.global.u32 	%r637, [%rd6+232];
	xor.b32  	%r927, %r927, %r637;
	ld.global.u32 	%r638, [%rd6+236];
	xor.b32  	%r926, %r926, %r638;
$L__BB7_29:
	and.b32  	%r640, %r553, 4096;
	setp.eq.s32 	%p16, %r640, 0;
	@%p16 bra 	$L__BB7_31;
	ld.global.u32 	%r641, [%rd6+240];
	xor.b32  	%r930, %r930, %r641;
	ld.global.u32 	%r642, [%rd6+244];
	xor.b32  	%r929, %r929, %r642;
	ld.global.u32 	%r643, [%rd6+248];
	xor.b32  	%r928, %r928, %r643;
	ld.global.u32 	%r644, [%rd6+252];
	xor.b32  	%r927, %r927, %r644;
	ld.global.u32 	%r645, [%rd6+256];
	xor.b32  	%r926, %r926, %r645;
$L__BB7_31:
	and.b32  	%r647, %r553, 8192;
	setp.eq.s32 	%p17, %r647, 0;
	@%p17 bra 	$L__BB7_33;
	ld.global.u32 	%r648, [%rd6+260];
	xor.b32  	%r930, %r930, %r648;
	ld.global.u32 	%r649, [%rd6+264];
	xor.b32  	%r929, %r929, %r649;
	ld.global.u32 	%r650, [%rd6+268];
	xor.b32  	%r928, %r928, %r650;
	ld.global.u32 	%r651, [%rd6+272];
	xor.b32  	%r927, %r927, %r651;
	ld.global.u32 	%r652, [%rd6+276];
	xor.b32  	%r926, %r926, %r652;
$L__BB7_33:
	and.b32  	%r654, %r553, 16384;
	setp.eq.s32 	%p18, %r654, 0;
	@%p18 bra 	$L__BB7_35;
	ld.global.u32 	%r655, [%rd6+280];
	xor.b32  	%r930, %r930, %r655;
	ld.global.u32 	%r656, [%rd6+284];
	xor.b32  	%r929, %r929, %r656;
	ld.global.u32 	%r657, [%rd6+288];
	xor.b32  	%r928, %r928, %r657;
	ld.global.u32 	%r658, [%rd6+292];
	xor.b32  	%r927, %r927, %r658;
	ld.global.u32 	%r659, [%rd6+296];
	xor.b32  	%r926, %r926, %r659;
$L__BB7_35:
	and.b32  	%r661, %r553, 32768;
	setp.eq.s32 	%p19, %r661, 0;
	@%p19 bra 	$L__BB7_37;
	ld.global.u32 	%r662, [%rd6+300];
	xor.b32  	%r930, %r930, %r662;
	ld.global.u32 	%r663, [%rd6+304];
	xor.b32  	%r929, %r929, %r663;
	ld.global.u32 	%r664, [%rd6+308];
	xor.b32  	%r928, %r928, %r664;
	ld.global.u32 	%r665, [%rd6+312];
	xor.b32  	%r927, %r927, %r665;
	ld.global.u32 	%r666, [%rd6+316];
	xor.b32  	%r926, %r926, %r666;
$L__BB7_37:
	add.s32 	%r925, %r925, 16;
	setp.ne.s32 	%p20, %r925, 32;
	@%p20 bra 	$L__BB7_5;
	mad.lo.s32 	%r667, %r919, -31, %r12;
	add.s32 	%r919, %r667, 1;
	setp.ne.s32 	%p21, %r919, 5;
	@%p21 bra 	$L__BB7_4;
	st.local.u32 	[%rd1+4], %r930;
	st.local.v2.u32 	[%rd1+8], {%r929, %r928};
	st.local.v2.u32 	[%rd1+16], {%r927, %r926};
	setp.eq.s64 	%p22, %rd4, 1;
	@%p22 bra 	$L__BB7_114;
	mov.b32 	%r926, 0;
	mov.u32 	%r1019, %r926;
	mov.u32 	%r1020, %r926;
	mov.u32 	%r1021, %r926;
	mov.u32 	%r930, %r926;
	mov.u32 	%r1011, %r926;
$L__BB7_41:
	mul.wide.u32 	%rd17, %r1011, 4;
	add.s64 	%rd18, %rd1, %rd17;
	ld.local.u32 	%r187, [%rd18+4];
	shl.b32 	%r188, %r1011, 5;
	mov.b32 	%r1017, 0;
$L__BB7_42:
	.pragma "nounroll";
	shr.u32 	%r670, %r187, %r1017;
	and.b32  	%r671, %r670, 1;
	setp.eq.b32 	%p23, %r671, 1;
	not.pred 	%p24, %p23;
	add.s32 	%r672, %r188, %r1017;
	mul.lo.s32 	%r673, %r672, 5;
	mul.wide.u32 	%rd19, %r673, 4;
	add.s64 	%rd7, %rd5, %rd19;
	@%p24 bra 	$L__BB7_44;
	ld.global.u32 	%r674, [%rd7];
	xor.b32  	%r930, %r930, %r674;
	ld.global.u32 	%r675, [%rd7+4];
	xor.b32  	%r1021, %r1021, %r675;
	ld.global.u32 	%r676, [%rd7+8];
	xor.b32  	%r1020, %r1020, %r676;
	ld.global.u32 	%r677, [%rd7+12];
	xor.b32  	%r1019, %r1019, %r677;
	ld.global.u32 	%r678, [%rd7+16];
	xor.b32  	%r926, %r926, %r678;
$L__BB7_44:
	and.b32  	%r680, %r670, 2;
	setp.eq.s32 	%p25, %r680, 0;
	@%p25 bra 	$L__BB7_46;
	ld.global.u32 	%r681, [%rd7+20];
	xor.b32  	%r930, %r930, %r681;
	ld.global.u32 	%r682, [%rd7+24];
	xor.b32  	%r1021, %r1021, %r682;
	ld.global.u32 	%r683, [%rd7+28];
	xor.b32  	%r1020, %r1020, %r683;
	ld.global.u32 	%r684, [%rd7+32];
	xor.b32  	%r1019, %r1019, %r684;
	ld.global.u32 	%r685, [%rd7+36];
	xor.b32  	%r926, %r926, %r685;
$L__BB7_46:
	and.b32  	%r687, %r670, 4;
	setp.eq.s32 	%p26, %r687, 0;
	@%p26 bra 	$L__BB7_48;
	ld.global.u32 	%r688, [%rd7+40];
	xor.b32  	%r930, %r930, %r688;
	ld.global.u32 	%r689, [%rd7+44];
	xor.b32  	%r1021, %r1021, %r689;
	ld.global.u32 	%r690, [%rd7+48];
	xor.b32  	%r1020, %r1020, %r690;
	ld.global.u32 	%r691, [%rd7+52];
	xor.b32  	%r1019, %r1019, %r691;
	ld.global.u32 	%r692, [%rd7+56];
	xor.b32  	%r926, %r926, %r692;
$L__BB7_48:
	and.b32  	%r694, %r670, 8;
	setp.eq.s32 	%p27, %r694, 0;
	@%p27 bra 	$L__BB7_50;
	ld.global.u32 	%r695, [%rd7+60];
	xor.b32  	%r930, %r930, %r695;
	ld.global.u32 	%r696, [%rd7+64];
	xor.b32  	%r1021, %r1021, %r696;
	ld.global.u32 	%r697, [%rd7+68];
	xor.b32  	%r1020, %r1020, %r697;
	ld.global.u32 	%r698, [%rd7+72];
	xor.b32  	%r1019, %r1019, %r698;
	ld.global.u32 	%r699, [%rd7+76];
	xor.b32  	%r926, %r926, %r699;
$L__BB7_50:
	and.b32  	%r701, %r670, 16;
	setp.eq.s32 	%p28, %r701, 0;
	@%p28 bra 	$L__BB7_52;
	ld.global.u32 	%r702, [%rd7+80];
	xor.b32  	%r930, %r930, %r702;
	ld.global.u32 	%r703, [%rd7+84];
	xor.b32  	%r1021, %r1021, %r703;
	ld.global.u32 	%r704, [%rd7+88];
	xor.b32  	%r1020, %r1020, %r704;
	ld.global.u32 	%r705, [%rd7+92];
	xor.b32  	%r1019, %r1019, %r705;
	ld.global.u32 	%r706, [%rd7+96];
	xor.b32  	%r926, %r926, %r706;
$L__BB7_52:
	and.b32  	%r708, %r670, 32;
	setp.eq.s32 	%p29, %r708, 0;
	@%p29 bra 	$L__BB7_54;
	ld.global.u32 	%r709, [%rd7+100];
	xor.b32  	%r930, %r930, %r709;
	ld.global.u32 	%r710, [%rd7+104];
	xor.b32  	%r1021, %r1021, %r710;
	ld.global.u32 	%r711, [%rd7+108];
	xor.b32  	%r1020, %r1020, %r711;
	ld.global.u32 	%r712, [%rd7+112];
	xor.b32  	%r1019, %r1019, %r712;
	ld.global.u32 	%r713, [%rd7+116];
	xor.b32  	%r926, %r926, %r713;
$L__BB7_54:
	and.b32  	%r715, %r670, 64;
	setp.eq.s32 	%p30, %r715, 0;
	@%p30 bra 	$L__BB7_56;
	ld.global.u32 	%r716, [%rd7+120];
	xor.b32  	%r930, %r930, %r716;
	ld.global.u32 	%r717, [%rd7+124];
	xor.b32  	%r1021, %r1021, %r717;
	ld.global.u32 	%r718, [%rd7+128];
	xor.b32  	%r1020, %r1020, %r718;
	ld.global.u32 	%r719, [%rd7+132];
	xor.b32  	%r1019, %r1019, %r719;
	ld.global.u32 	%r720, [%rd7+136];
	xor.b32  	%r926, %r926, %r720;
$L__BB7_56:
	and.b32  	%r722, %r670, 128;
	setp.eq.s32 	%p31, %r722, 0;
	@%p31 bra 	$L__BB7_58;
	ld.global.u32 	%r723, [%rd7+140];
	xor.b32  	%r930, %r930, %r723;
	ld.global.u32 	%r724, [%rd7+144];
	xor.b32  	%r1021, %r1021, %r724;
	ld.global.u32 	%r725, [%rd7+148];
	xor.b32  	%r1020, %r1020, %r725;
	ld.global.u32 	%r726, [%rd7+152];
	xor.b32  	%r1019, %r1019, %r726;
	ld.global.u32 	%r727, [%rd7+156];
	xor.b32  	%r926, %r926, %r727;
$L__BB7_58:
	and.b32  	%r729, %r670, 256;
	setp.eq.s32 	%p32, %r729, 0;
	@%p32 bra 	$L__BB7_60;
	ld.global.u32 	%r730, [%rd7+160];
	xor.b32  	%r930, %r930, %r730;
	ld.global.u32 	%r731, [%rd7+164];
	xor.b32  	%r1021, %r1021, %r731;
	ld.global.u32 	%r732, [%rd7+168];
	xor.b32  	%r1020, %r1020, %r732;
	ld.global.u32 	%r733, [%rd7+172];
	xor.b32  	%r1019, %r1019, %r733;
	ld.global.u32 	%r734, [%rd7+176];
	xor.b32  	%r926, %r926, %r734;
$L__BB7_60:
	and.b32  	%r736, %r670, 512;
	setp.eq.s32 	%p33, %r736, 0;
	@%p33 bra 	$L__BB7_62;
	ld.global.u32 	%r737, [%rd7+180];
	xor.b32  	%r930, %r930, %r737;
	ld.global.u32 	%r738, [%rd7+184];
	xor.b32  	%r1021, %r1021, %r738;
	ld.global.u32 	%r739, [%rd7+188];
	xor.b32  	%r1020, %r1020, %r739;
	ld.global.u32 	%r740, [%rd7+192];
	xor.b32  	%r1019, %r1019, %r740;
	ld.global.u32 	%r741, [%rd7+196];
	xor.b32  	%r926, %r926, %r741;
$L__BB7_62:
	and.b32  	%r743, %r670, 1024;
	setp.eq.s32 	%p34, %r743, 0;
	@%p34 bra 	$L__BB7_64;
	ld.global.u32 	%r744, [%rd7+200];
	xor.b32  	%r930, %r930, %r744;
	ld.global.u32 	%r745, [%rd7+204];
	xor.b32  	%r1021, %r1021, %r745;
	ld.global.u32 	%r746, [%rd7+208];
	xor.b32  	%r1020, %r1020, %r746;
	ld.global.u32 	%r747, [%rd7+212];
	xor.b32  	%r1019, %r1019, %r747;
	ld.global.u32 	%r748, [%rd7+216];
	xor.b32  	%r926, %r926, %r748;
$L__BB7_64:
	and.b32  	%r750, %r670, 2048;
	setp.eq.s32 	%p35, %r750, 0;
	@%p35 bra 	$L__BB7_66;
	ld.global.u32 	%r751, [%rd7+220];
	xor.b32  	%r930, %r930, %r751;
	ld.global.u32 	%r752, [%rd7+224];
	xor.b32  	%r1021, %r1021, %r752;
	ld.global.u32 	%r753, [%rd7+228];
	xor.b32  	%r1020, %r1020, %r753;
	ld.global.u32 	%r754, [%rd7+232];
	xor.b32  	%r1019, %r1019, %r754;
	ld.global.u32 	%r755, [%rd7+236];
	xor.b32  	%r926, %r926, %r755;
$L__BB7_66:
	and.b32  	%r757, %r670, 4096;
	setp.eq.s32 	%p36, %r757, 0;
	@%p36 bra 	$L__BB7_68;
	ld.global.u32 	%r758, [%rd7+240];
	xor.b32  	%r930, %r930, %r758;
	ld.global.u32 	%r759, [%rd7+244];
	xor.b32  	%r1021, %r1021, %r759;
	ld.global.u32 	%r760, [%rd7+248];
	xor.b32  	%r1020, %r1020, %r760;
	ld.global.u32 	%r761, [%rd7+252];
	xor.b32  	%r1019, %r1019, %r761;
	ld.global.u32 	%r762, [%rd7+256];
	xor.b32  	%r926, %r926, %r762;
$L__BB7_68:
	and.b32  	%r764, %r670, 8192;
	setp.eq.s32 	%p37, %r764, 0;
	@%p37 bra 	$L__BB7_70;
	ld.global.u32 	%r765, [%rd7+260];
	xor.b32  	%r930, %r930, %r765;
	ld.global.u32 	%r766, [%rd7+264];
	xor.b32  	%r1021, %r1021, %r766;
	ld.global.u32 	%r767, [%rd7+268];
	xor.b32  	%r1020, %r1020, %r767;
	ld.global.u32 	%r768, [%rd7+272];
	xor.b32  	%r1019, %r1019, %r768;
	ld.global.u32 	%r769, [%rd7+276];
	xor.b32  	%r926, %r926, %r769;
$L__BB7_70:
	and.b32  	%r771, %r670, 16384;
	setp.eq.s32 	%p38, %r771, 0;
	@%p38 bra 	$L__BB7_72;
	ld.global.u32 	%r772, [%rd7+280];
	xor.b32  	%r930, %r930, %r772;
	ld.global.u32 	%r773, [%rd7+284];
	xor.b32  	%r1021, %r1021, %r773;
	ld.global.u32 	%r774, [%rd7+288];
	xor.b32  	%r1020, %r1020, %r774;
	ld.global.u32 	%r775, [%rd7+292];
	xor.b32  	%r1019, %r1019, %r775;
	ld.global.u32 	%r776, [%rd7+296];
	xor.b32  	%r926, %r926, %r776;
$L__BB7_72:
	and.b32  	%r778, %r670, 32768;
	setp.eq.s32 	%p39, %r778, 0;
	@%p39 bra 	$L__BB7_74;
	ld.global.u32 	%r779, [%rd7+300];
	xor.b32  	%r930, %r930, %r779;
	ld.global.u32 	%r780, [%rd7+304];
	xor.b32  	%r1021, %r1021, %r780;
	ld.global.u32 	%r781, [%rd7+308];
	xor.b32  	%r1020, %r1020, %r781;
	ld.global.u32 	%r782, [%rd7+312];
	xor.b32  	%r1019, %r1019, %r782;
	ld.global.u32 	%r783, [%rd7+316];
	xor.b32  	%r926, %r926, %r783;
$L__BB7_74:
	add.s32 	%r1017, %r1017, 16;
	setp.ne.s32 	%p40, %r1017, 32;
	@%p40 bra 	$L__BB7_42;
	mad.lo.s32 	%r784, %r1011, -31, %r188;
	add.s32 	%r1011, %r784, 1;
	setp.ne.s32 	%p41, %r1011, 5;
	@%p41 bra 	$L__BB7_41;
	st.local.u32 	[%rd1+4], %r930;
	st.local.v2.u32 	[%rd1+8], {%r1021, %r1020};
	st.local.v2.u32 	[%rd1+16], {%r1019, %r926};
	setp.ne.s64 	%p42, %rd4, 3;
	@%p42 bra 	$L__BB7_114;
	mov.b32 	%r926, 0;
	mov.u32 	%r1111, %r926;
	mov.u32 	%r1112, %r926;
	mov.u32 	%r1113, %r926;
	mov.u32 	%r930, %r926;
	mov.u32 	%r1103, %r926;
$L__BB7_78:
	mul.wide.u32 	%rd20, %r1103, 4;
	add.s64 	%rd21, %rd1, %rd20;
	ld.local.u32 	%r363, [%rd21+4];
	shl.b32 	%r364, %r1103, 5;
	mov.b32 	%r1109, 0;
$L__BB7_79:
	.pragma "nounroll";
	shr.u32 	%r787, %r363, %r1109;
	and.b32  	%r788, %r787, 1;
	setp.eq.b32 	%p43, %r788, 1;
	not.pred 	%p44, %p43;
	add.s32 	%r789, %r364, %r1109;
	mul.lo.s32 	%r790, %r789, 5;
	mul.wide.u32 	%rd22, %r790, 4;
	add.s64 	%rd8, %rd5, %rd22;
	@%p44 bra 	$L__BB7_81;
	ld.global.u32 	%r791, [%rd8];
	xor.b32  	%r930, %r930, %r791;
	ld.global.u32 	%r792, [%rd8+4];
	xor.b32  	%r1113, %r1113, %r792;
	ld.global.u32 	%r793, [%rd8+8];
	xor.b32  	%r1112, %r1112, %r793;
	ld.global.u32 	%r794, [%rd8+12];
	xor.b32  	%r1111, %r1111, %r794;
	ld.global.u32 	%r795, [%rd8+16];
	xor.b32  	%r926, %r926, %r795;
$L__BB7_81:
	and.b32  	%r797, %r787, 2;
	setp.eq.s32 	%p45, %r797, 0;
	@%p45 bra 	$L__BB7_83;
	ld.global.u32 	%r798, [%rd8+20];
	xor.b32  	%r930, %r930, %r798;
	ld.global.u32 	%r799, [%rd8+24];
	xor.b32  	%r1113, %r1113, %r799;
	ld.global.u32 	%r800, [%rd8+28];
	xor.b32  	%r1112, %r1112, %r800;
	ld.global.u32 	%r801, [%rd8+32];
	xor.b32  	%r1111, %r1111, %r801;
	ld.global.u32 	%r802, [%rd8+36];
	xor.b32  	%r926, %r926, %r802;
$L__BB7_83:
	and.b32  	%r804, %r787, 4;
	setp.eq.s32 	%p46, %r804, 0;
	@%p46 bra 	$L__BB7_85;
	ld.global.u32 	%r805, [%rd8+40];
	xor.b32  	%r930, %r930, %r805;
	ld.global.u32 	%r806, [%rd8+44];
	xor.b32  	%r1113, %r1113, %r806;
	ld.global.u32 	%r807, [%rd8+48];
	xor.b32  	%r1112, %r1112, %r807;
	ld.global.u32 	%r808, [%rd8+52];
	xor.b32  	%r1111, %r1111, %r808;
	ld.global.u32 	%r809, [%rd8+56];
	xor.b32  	%r926, %r926, %r809;
$L__BB7_85:
	and.b32  	%r811, %r787, 8;
	setp.eq.s32 	%p47, %r811, 0;
	@%p47 bra 	$L__BB7_87;
	ld.global.u32 	%r812, [%rd8+60];
	xor.b32  	%r930, %r930, %r812;
	ld.global.u32 	%r813, [%rd8+64];
	xor.b32  	%r1113, %r1113, %r813;
	ld.global.u32 	%r814, [%rd8+68];
	xor.b32  	%r1112, %r1112, %r814;
	ld.global.u32 	%r815, [%rd8+72];
	xor.b32  	%r1111, %r1111, %r815;
	ld.global.u32 	%r816, [%rd8+76];
	xor.b32  	%r926, %r926, %r816;
$L__BB7_87:
	and.b32  	%r818, %r787, 16;
	setp.eq.s32 	%p48, %r818, 0;
	@%p48 bra 	$L__BB7_89;
	ld.global.u32 	%r819, [%rd8+80];
	xor.b32  	%r930, %r930, %r819;
	ld.global.u32 	%r820, [%rd8+84];
	xor.b32  	%r1113, %r1113, %r820;
	ld.global.u32 	%r821, [%rd8+88];
	xor.b32  	%r1112, %r1112, %r821;
	ld.global.u32 	%r822, [%rd8+92];
	xor.b32  	%r1111, %r1111, %r822;
	ld.global.u32 	%r823, [%rd8+96];
	xor.b32  	%r926, %r926, %r823;
$L__BB7_89:
	and.b32  	%r825, %r787, 32;
	setp.eq.s32 	%p49, %r825, 0;
	@%p49 bra 	$L__BB7_91;
	ld.global.u32 	%r826, [%rd8+100];
	xor.b32  	%r930, %r930, %r826;
	ld.global.u32 	%r827, [%rd8+104];
	xor.b32  	%r1113, %r1113, %r827;
	ld.global.u32 	%r828, [%rd8+108];
	xor.b32  	%r1112, %r1112, %r828;
	ld.global.u32 	%r829, [%rd8+112];
	xor.b32  	%r1111, %r1111, %r829;
	ld.global.u32 	%r830, [%rd8+116];
	xor.b32  	%r926, %r926, %r830;
$L__BB7_91:
	and.b32  	%r832, %r787, 64;
	setp.eq.s32 	%p50, %r832, 0;
	@%p50 bra 	$L__BB7_93;
	ld.global.u32 	%r833, [%rd8+120];
	xor.b32  	%r930, %r930, %r833;
	ld.global.u32 	%r834, [%rd8+124];
	xor.b32  	%r1113, %r1113, %r834;
	ld.global.u32 	%r835, [%rd8+128];
	xor.b32  	%r1112, %r1112, %r835;
	ld.global.u32 	%r836, [%rd8+132];
	xor.b32  	%r1111, %r1111, %r836;
	ld.global.u32 	%r837, [%rd8+136];
	xor.b32  	%r926, %r926, %r837;
$L__BB7_93:
	and.b32  	%r839, %r787, 128;
	setp.eq.s32 	%p51, %r839, 0;
	@%p51 bra 	$L__BB7_95;
	ld.global.u32 	%r840, [%rd8+140];
	xor.b32  	%r930, %r930, %r840;
	ld.global.u32 	%r841, [%rd8+144];
	xor.b32  	%r1113, %r1113, %r841;
	ld.global.u32 	%r842, [%rd8+148];
	xor.b32  	%r1112, %r1112, %r842;
	ld.global.u32 	%r843, [%rd8+152];
	xor.b32  	%r1111, %r1111, %r843;
	ld.global.u32 	%r844, [%rd8+156];
	xor.b32  	%r926, %r926, %r844;
$L__BB7_95:
	and.b32  	%r846, %r787, 256;
	setp.eq.s32 	%p52, %r846, 0;
	@%p52 bra 	$L__BB7_97;
	ld.global.u32 	%r847, [%rd8+160];
	xor.b32  	%r930, %r930, %r847;
	ld.global.u32 	%r848, [%rd8+164];
	xor.b32  	%r1113, %r1113, %r848;
	ld.global.u32 	%r849, [%rd8+168];
	xor.b32  	%r1112, %r1112, %r849;
	ld.global.u32 	%r850, [%rd8+172];
	xor.b32  	%r1111, %r1111, %r850;
	ld.global.u32 	%r851, [%rd8+176];
	xor.b32  	%r926, %r926, %r851;
$L__BB7_97:
	and.b32  	%r853, %r787, 512;
	setp.eq.s32 	%p53, %r853, 0;
	@%p53 bra 	$L__BB7_99;
	ld.global.u32 	%r854, [%rd8+180];
	xor.b32  	%r930, %r930, %r854;
	ld.global.u32 	%r855, [%rd8+184];
	xor.b32  	%r1113, %r1113, %r855;
	ld.global.u32 	%r856, [%rd8+188];
	xor.b32  	%r1112, %r1112, %r856;
	ld.global.u32 	%r857, [%rd8+192];
	xor.b32  	%r1111, %r1111, %r857;
	ld.global.u32 	%r858, [%rd8+196];
	xor.b32  	%r926, %r926, %r858;
$L__BB7_99:
	and.b32  	%r860, %r787, 1024;
	setp.eq.s32 	%p54, %r860, 0;
	@%p54 bra 	$L__BB7_101;
	ld.global.u32 	%r861, [%rd8+200];
	xor.b32  	%r930, %r930, %r861;
	ld.global.u32 	%r862, [%rd8+204];
	xor.b32  	%r1113, %r1113, %r862;
	ld.global.u32 	%r863, [%rd8+208];
	xor.b32  	%r1112, %r1112, %r863;
	ld.global.u32 	%r864, [%rd8+212];
	xor.b32  	%r1111, %r1111, %r864;
	ld.global.u32 	%r865, [%rd8+216];
	xor.b32  	%r926, %r926, %r865;
$L__BB7_101:
	and.b32  	%r867, %r787, 2048;
	setp.eq.s32 	%p55, %r867, 0;
	@%p55 bra 	$L__BB7_103;
	ld.global.u32 	%r868, [%rd8+220];
	xor.b32  	%r930, %r930, %r868;
	ld.global.u32 	%r869, [%rd8+224];
	xor.b32  	%r1113, %r1113, %r869;
	ld.global.u32 	%r870, [%rd8+228];
	xor.b32  	%r1112, %r1112, %r870;
	ld.global.u32 	%r871, [%rd8+232];
	xor.b32  	%r1111, %r1111, %r871;
	ld.global.u32 	%r872, [%rd8+236];
	xor.b32  	%r926, %r926, %r872;
$L__BB7_103:
	and.b32  	%r874, %r787, 4096;
	setp.eq.s32 	%p56, %r874, 0;
	@%p56 bra 	$L__BB7_105;
	ld.global.u32 	%r875, [%rd8+240];
	xor.b32  	%r930, %r930, %r875;
	ld.global.u32 	%r876, [%rd8+244];
	xor.b32  	%r1113, %r1113, %r876;
	ld.global.u32 	%r877, [%rd8+248];
	xor.b32  	%r1112, %r1112, %r877;
	ld.global.u32 	%r878, [%rd8+252];
	xor.b32  	%r1111, %r1111, %r878;
	ld.global.u32 	%r879, [%rd8+256];
	xor.b32  	%r926, %r926, %r879;
$L__BB7_105:
	and.b32  	%r881, %r787, 8192;
	setp.eq.s32 	%p57, %r881, 0;
	@%p57 bra 	$L__BB7_107;
	ld.global.u32 	%r882, [%rd8+260];
	xor.b32  	%r930, %r930, %r882;
	ld.global.u32 	%r883, [%rd8+264];
	xor.b32  	%r1113, %r1113, %r883;
	ld.global.u32 	%r884, [%rd8+268];
	xor.b32  	%r1112, %r1112, %r884;
	ld.global.u32 	%r885, [%rd8+272];
	xor.b32  	%r1111, %r1111, %r885;
	ld.global.u32 	%r886, [%rd8+276];
	xor.b32  	%r926, %r926, %r886;
$L__BB7_107:
	and.b32  	%r888, %r787, 16384;
	setp.eq.s32 	%p58, %r888, 0;
	@%p58 bra 	$L__BB7_109;
	ld.global.u32 	%r889, [%rd8+280];
	xor.b32  	%r930, %r930, %r889;
	ld.global.u32 	%r890, [%rd8+284];
	xor.b32  	%r1113, %r1113, %r890;
	ld.global.u32 	%r891, [%rd8+288];
	xor.b32  	%r1112, %r1112, %r891;
	ld.global.u32 	%r892, [%rd8+292];
	xor.b32  	%r1111, %r1111, %r892;
	ld.global.u32 	%r893, [%rd8+296];
	xor.b32  	%r926, %r926, %r893;
$L__BB7_109:
	and.b32  	%r895, %r787, 32768;
	setp.eq.s32 	%p59, %r895, 0;
	@%p59 bra 	$L__BB7_111;
	ld.global.u32 	%r896, [%rd8+300];
	xor.b32  	%r930, %r930, %r896;
	ld.global.u32 	%r897, [%rd8+304];
	xor.b32  	%r1113, %r1113, %r897;
	ld.global.u32 	%r898, [%rd8+308];
	xor.b32  	%r1112, %r1112, %r898;
	ld.global.u32 	%r899, [%rd8+312];
	xor.b32  	%r1111, %r1111, %r899;
	ld.global.u32 	%r900, [%rd8+316];
	xor.b32  	%r926, %r926, %r900;
$L__BB7_111:
	add.s32 	%r1109, %r1109, 16;
	setp.ne.s32 	%p60, %r1109, 32;
	@%p60 bra 	$L__BB7_79;
	mad.lo.s32 	%r901, %r1103, -31, %r364;
	add.s32 	%r1103, %r901, 1;
	setp.ne.s32 	%p61, %r1103, 5;
	@%p61 bra 	$L__BB7_78;
	st.local.u32 	[%rd1+4], %r930;
	st.local.v2.u32 	[%rd1+8], {%r1113, %r1112};
	st.local.v2.u32 	[%rd1+16], {%r1111, %r926};
$L__BB7_114:
	shr.u64 	%rd26, %rd3, 2;
	add.s32 	%r913, %r913, 1;
	setp.gt.u64 	%p62, %rd3, 3;
	@%p62 bra 	$L__BB7_2;
$L__BB7_115:
	cvta.to.global.u64 	%rd23, %rd10;
	shr.u32 	%r902, %r930, 2;
	xor.b32  	%r903, %r902, %r930;
	shl.b32 	%r904, %r926, 4;
	shl.b32 	%r905, %r903, 1;
	xor.b32  	%r906, %r905, %r904;
	xor.b32  	%r907, %r906, %r903;
	xor.b32  	%r908, %r907, %r926;
	add.s32 	%r909, %r908, 404865824;
	rem.u32 	%r910, %r909, %r538;
	mul.wide.s32 	%rd24, %r910, 4;
	add.s64 	%rd25, %rd23, %rd24;
	ld.global.f32 	%f1, [%rd25];
	add.f32 	%f2, %f1, 0f3F800000;
	st.global.f32 	[%rd25], %f2;
	ret;

}
	// .globl	_Z4randIdEvPT_i
.visible .entry _Z4randIdEvPT_i(
	.param .u64 .ptr .align 1 _Z4randIdEvPT_i_param_0,
	.param .u32 _Z4randIdEvPT_i_param_1
)
{
	.local .align 8 .b8 	__local_depot8[48];
	.reg .b64 	%SP;
	.reg .b64 	%SPL;
	.reg .pred 	%p<63>;
	.reg .b32 	%r<1194>;
	.reg .b64 	%rd<27>;
	.reg .b64 	%fd<3>;

	mov.u64 	%SPL, __local_depot8;
	ld.param.u64 	%rd10, [_Z4randIdEvPT_i_param_0];
	ld.param.u32 	%r538, [_Z4randIdEvPT_i_param_1];
	add.u64 	%rd1, %SPL, 0;
	mov.u32 	%r541, %ctaid.x;
	mov.u32 	%r542, %ntid.x;
	mov.u32 	%r543, %tid.x;
	mad.lo.s32 	%r1, %r541, %r542, %r543;
	mov.b32 	%r930, 1166093400;
	mov.b32 	%r544, 404503387;
	st.local.v2.u32 	[%rd1], {%r544, %r930};
	mov.b32 	%r545, -123459836;
	mov.b32 	%r546, 733940390;
	st.local.v2.u32 	[%rd1+8], {%r546, %r545};
	mov.b32 	%r926, 1048419932;
	mov.b32 	%r547, -589760388;
	st.local.v2.u32 	[%rd1+16], {%r547, %r926};
	setp.eq.s32 	%p1, %r1, 0;
	@%p1 bra 	$L__BB8_115;
	cvt.s64.s32 	%rd26, %r1;
	mov.b32 	%r913, 0;
	mov.b32 	%r930, 1166093400;
	mov.b32 	%r926, 1048419932;
$L__BB8_2:
	mov.u64 	%rd3, %rd26;
	and.b64  	%rd4, %rd3, 3;
	setp.eq.s64 	%p2, %rd4, 0;
	@%p2 bra 	$L__BB8_114;
	mul.wide.u32 	%rd12, %r913, 3200;
	mov.u64 	%rd13, precalc_xorwow_matrix;
	add.s64 	%rd5, %rd13, %rd12;
	mov.b32 	%r926, 0;
	mov.u32 	%r927, %r926;
	mov.u32 	%r928, %r926;
	mov.u32 	%r929, %r926;
	mov.u32 	%r930, %r926;
	mov.u32 	%r919, %r926;
$L__BB8_4:
	mul.wide.u32 	%rd14, %r919, 4;
	add.s64 	%rd15, %rd1, %rd14;
	ld.local.u32 	%r11, [%rd15+4];
	shl.b32 	%r12, %r919, 5;
	mov.b32 	%r925, 0;
$L__BB8_5:
	.pragma "nounroll";
	shr.u32 	%r553, %r11, %r925;
	and.b32  	%r554, %r553, 1;
	setp.eq.b32 	%p3, %r554, 1;
	not.pred 	%p4, %p3;
	add.s32 	%r555, %r12, %r925;
	mul.lo.s32 	%r556, %r555, 5;
	mul.wide.u32 	%rd16, %r556, 4;
	add.s64 	%rd6, %rd5, %rd16;
	@%p4 bra 	$L__BB8_7;
	ld.global.u32 	%r557, [%rd6];
	xor.b32  	%r930, %r930, %r557;
	ld.global.u32 	%r558, [%rd6+4];
	xor.b32  	%r929, %r929, %r558;
	ld.global.u32 	%r559, [%rd6+8];
	xor.b32  	%r928, %r928, %r559;
	ld.global.u32 	%r560, [%rd6+12];
	xor.b32  	%r927, %r927, %r560;
	ld.global.u32 	%r561, [%rd6+16];
	xor.b32  	%r926, %r926, %r561;
$L__BB8_7:
	and.b32  	%r563, %r553, 2;
	setp.eq.s32 	%p5, %r563, 0;
	@%p5 bra 	$L__BB8_9;
	ld.global.u32 	%r564, [%rd6+20];
	xor.b32  	%r930, %r930, %r564;
	ld.global.u32 	%r565, [%rd6+24];
	xor.b32  	%r929, %r929, %r565;
	ld.global.u32 	%r566, [%rd6+28];
	xor.b32  	%r928, %r928, %r566;
	ld.global.u32 	%r567, [%rd6+32];
	xor.b32  	%r927, %r927, %r567;
	ld.global.u32 	%r568, [%rd6+36];
	xor.b32  	%r926, %r926, %r568;
$L__BB8_9:
	and.b32  	%r570, %r553, 4;
	setp.eq.s32 	%p6, %r570, 0;
	@%p6 bra 	$L__BB8_11;
	ld.global.u32 	%r571, [%rd6+40];
	xor.b32  	%r930, %r930, %r571;
	ld.global.u32 	%r572, [%rd6+44];
	xor.b32  	%r929, %r929, %r572;
	ld.global.u32 	%r573, [%rd6+48];
	xor.b32  	%r928, %r928, %r573;
	ld.global.u32 	%r574, [%rd6+52];
	xor.b32  	%r927, %r927, %r574;
	ld.global.u32 	%r575, [%rd6+56];
	xor.b32  	%r926, %r926, %r575;
$L__BB8_11:
	and.b32  	%r577, %r553, 8;
	setp.eq.s32 	%p7, %r577, 0;
	@%p7 bra 	$L__BB8_13;
	ld.global.u32 	%r578, [%rd6+60];
	xor.b32  	%r930, %r930, %r578;
	ld.global.u32 	%r579, [%rd6+64];
	xor.b32  	%r929, %r929, %r579;
	ld.global.u32 	%r580, [%rd6+68];
	xor.b32  	%r928, %r928, %r580;
	ld.global.u32 	%r581, [%rd6+72];
	xor.b32  	%r927, %r927, %r581;
	ld.global.u32 	%r582, [%rd6+76];
	xor.b32  	%r926, %r926, %r582;
$L__BB8_13:
	and.b32  	%r584, %r553, 16;
	setp.eq.s32 	%p8, %r584, 0;
	@%p8 bra 	$L__BB8_15;
	ld.global.u32 	%r585, [%rd6+80];
	xor.b32  	%r930, %r930, %r585;
	ld.global.u32 	%r586, [%rd6+84];
	xor.b32  	%r929, %r929, %r586;
	ld.global.u32 	%r587, [%rd6+88];
	xor.b32  	%r928, %r928, %r587;
	ld.global.u32 	%r588, [%rd6+92];
	xor.b32  	%r927, %r927, %r588;
	ld.global.u32 	%r589, [%rd6+96];
	xor.b32  	%r926, %r926, %r589;
$L__BB8_15:
	and.b32  	%r591, %r553, 32;
	setp.eq.s32 	%p9, %r591, 0;
	@%p9 bra 	$L__BB8_17;
	ld.global.u32 	%r592, [%rd6+100];
	xor.b32  	%r930, %r930, %r592;
	ld.global.u32 	%r593, [%rd6+104];
	xor.b32  	%r929, %r929, %r593;
	ld.global.u32 	%r594, [%rd6+108];
	xor.b32  	%r928, %r928, %r594;
	ld.global.u32 	%r595, [%rd6+112];
	xor.b32  	%r927, %r927, %r595;
	ld.global.u32 	%r596, [%rd6+116];
	xor.b32  	%r926, %r926, %r596;
$L__BB8_17:
	and.b32  	%r598, %r553, 64;
	setp.eq.s32 	%p10, %r598, 0;
	@%p10 bra 	$L__BB8_19;
	ld.global.u32 	%r599, [%rd6+120];
	xor.b32  	%r930, %r930, %r599;
	ld.global.u32 	%r600, [%rd6+124];
	xor.b32  	%r929, %r929, %r600;
	ld.global.u32 	%r601, [%rd6+128];
	xor.b32  	%r928, %r928, %r601;
	ld.global.u32 	%r602, [%rd6+132];
	xor.b32  	%r927, %r927, %r602;
	ld.global.u32 	%r603, [%rd6+136];
	xor.b32  	%r926, %r926, %r603;
$L__BB8_19:
	and.b32  	%r605, %r553, 128;
	setp.eq.s32 	%p11, %r605, 0;
	@%p11 bra 	$L__BB8_21;
	ld.global.u32 	%r606, [%rd6+140];
	xor.b32  	%r930, %r930, %r606;
	ld.global.u32 	%r607, [%rd6+144];
	xor.b32  	%r929, %r929, %r607;
	ld.global.u32 	%r608, [%rd6+148];
	xor.b32  	%r928, %r928, %r608;
	ld.global.u32 	%r609, [%rd6+152];
	xor.b32  	%r927, %r927, %r609;
	ld.global.u32 	%r610, [%rd6+156];
	xor.b32  	%r926, %r926, %r610;
$L__BB8_21:
	and.b32  	%r612, %r553, 256;
	setp.eq.s32 	%p12, %r612, 0;
	@%p12 bra 	$L__BB8_23;
	ld.global.u32 	%r613, [%rd6+160];
	xor.b32  	%r930, %r930, %r613;
	ld.global.u32 	%r614, [%rd6+164];
	xor.b32  	%r929, %r929, %r614;
	ld.global.u32 	%r615, [%rd6+168];
	xor.b32  	%r928, %r928, %r615;
	ld.global.u32 	%r616, [%rd6+172];
	xor.b32  	%r927, %r927, %r616;
	ld.global.u32 	%r617, [%rd6+176];
	xor.b32  	%r926, %r926, %r617;
$L__BB8_23:
	and.b32  	%r619, %r553, 512;
	setp.eq.s32 	%p13, %r619, 0;
	@%p13 bra 	$L__BB8_25;
	ld.global.u32 	%r620, [%rd6+180];
	xor.b32  	%r930, %r930, %r620;
	ld.global.u32 	%r621, [%rd6+184];
	xor.b32  	%r929, %r929, %r621;
	ld.global.u32 	%r622, [%rd6+188];
	xor.b32  	%r928, %r928, %r622;
	ld.global.u32 	%r623, [%rd6+192];
	xor.b32  	%r927, %r927, %r623;
	ld.global.u32 	%r624, [%rd6+196];
	xor.b32  	%r926, %r926, %r624;
$L__BB8_25:
	and.b32  	%r626, %r553, 1024;
	setp.eq.s32 	%p14, %r626, 0;
	@%p14 bra 	$L__BB8_27;
	ld.global.u32 	%r627, [%rd6+200];
	xor.b32  	%r930, %r930, %r627;
	ld.global.u32 	%r628, [%rd6+204];
	xor.b32  	%r929, %r929, %r628;
	ld.global.u32 	%r629, [%rd6+208];
	xor.b32  	%r928, %r928, %r629;
	ld.global.u32 	%r630, [%rd6+212];
	xor.b32  	%r927, %r927, %r630;
	ld.global.u32 	%r631, [%rd6+216];
	xor.b32  	%r926, %r926, %r631;
$L__BB8_27:
	and.b32  	%r633, %r553, 2048;
	setp.eq.s32 	%p15, %r633, 0;
	@%p15 bra 	$L__BB8_29;
	ld.global.u32 	%r634, [%rd6+220];
	xor.b32  	%r930, %r930, %r634;
	ld.global.u32 	%r635, [%rd6+224];
	xor.b32  	%r929, %r929, %r635;
	ld.global.u32 	%r636, [%rd6+228];
	xor.b32  	%r928, %r928, %r636;
	ld.global.u32 	%r637, [%rd6+232];
	xor.b32  	%r927, %r927, %r637;
	ld.global.u32 	%r638, [%rd6+236];
	xor.b32  	%r926, %r926, %r638;
$L__BB8_29:
	and.b32  	%r640, %r553, 4096;
	setp.eq.s32 	%p16, %r640, 0;
	@%p16 bra 	$L__BB8_31;
	ld.global.u32 	%r641, [%rd6+240];
	xor.b32  	%r930, %r930, %r641;
	ld.global.u32 	%r642, [%rd6+244];
	xor.b32  	%r929, %r929, %r642;
	ld.global.u32 	%r643, [%rd6+248];
	xor.b32  	%r928, %r928, %r643;
	ld.global.u32 	%r644, [%rd6+252];
	xor.b32  	%r927, %r927, %r644;
	ld.global.u32 	%r645, [%rd6+256];
	xor.b32  	%r926, %r926, %r645;
$L__BB8_31:
	and.b32  	%r647, %r553, 8192;
	setp.eq.s32 	%p17, %r647, 0;
	@%p17 bra 	$L__BB8_33;
	ld.global.u32 	%r648, [%rd6+260];
	xor.b32  	%r930, %r930, %r648;
	ld.global.u32 	%r649, [%rd6+264];
	xor.b32  	%r929, %r929, %r649;
	ld.global.u32 	%r650, [%rd6+268];
	xor.b32  	%r928, %r928, %r650;
	ld.global.u32 	%r651, [%rd6+272];
	xor.b32  	%r927, %r927, %r651;
	ld.global.u32 	%r652, [%rd6+276];
	xor.b32  	%r926, %r926, %r652;
$L__BB8_33:
	and.b32  	%r654, %r553, 16384;
	setp.eq.s32 	%p18, %r654, 0;
	@%p18 bra 	$L__BB8_35;
	ld.global.u32 	%r655, [%rd6+280];
	xor.b32  	%r930, %r930, %r655;
	ld.global.u32 	%r656, [%rd6+284];
	xor.b32  	%r929, %r929, %r656;
	ld.global.u32 	%r657, [%rd6+288];
	xor.b32  	%r928, %r928, %r657;
	ld.global.u32 	%r658, [%rd6+292];
	xor.b32  	%r927, %r927, %r658;
	ld.global.u32 	%r659, [%rd6+296];
	xor.b32  	%r926, %r926, %r659;
$L__BB8_35:
	and.b32  	%r661, %r553, 32768;
	setp.eq.s32 	%p19, %r661, 0;
	@%p19 bra 	$L__BB8_37;
	ld.global.u32 	%r662, [%rd6+300];
	xor.b32  	%r930, %r930, %r662;
	ld.global.u32 	%r663, [%rd6+304];
	xor.b32  	%r929, %r929, %r663;
	ld.global.u32 	%r664, [%rd6+308];
	xor.b32  	%r928, %r928, %r664;
	ld.global.u32 	%r665, [%rd6+312];
	xor.b32  	%r927, %r927, %r665;
	ld.global.u32 	%r666, [%rd6+316];
	xor.b32  	%r926, %r926, %r666;
$L__BB8_37:
	add.s32 	%r925, %r925, 16;
	setp.ne.s32 	%p20, %r925, 32;
	@%p20 bra 	$L__BB8_5;
	mad.lo.s32 	%r667, %r919, -31, %r12;
	add.s32 	%r919, %r667, 1;
	setp.ne.s32 	%p21, %r919, 5;
	@%p21 bra 	$L__BB8_4;
	st.local.u32 	[%rd1+4], %r930;
	st.local.v2.u32 	[%rd1+8], {%r929, %r928};
	st.local.v2.u32 	[%rd1+16], {%r927, %r926};
	setp.eq.s64 	%p22, %rd4, 1;
	@%p22 bra 	$L__BB8_114;
	mov.b32 	%r926, 0;
	mov.u32 	%r1019, %r926;
	mov.u32 	%r1020, %r926;
	mov.u32 	%r1021, %r926;
	mov.u32 	%r930, %r926;
	mov.u32 	%r1011, %r926;
$L__BB8_41:
	mul.wide.u32 	%rd17, %r1011, 4;
	add.s64 	%rd18, %rd1, %rd17;
	ld.local.u32 	%r187, [%rd18+4];
	shl.b32 	%r188, %r1011, 5;
	mov.b32 	%r1017, 0;
$L__BB8_42:
	.pragma "nounroll";
	shr.u32 	%r670, %r187, %r1017;
	and.b32  	%r671, %r670, 1;
	setp.eq.b32 	%p23, %r671, 1;
	not.pred 	%p24, %p23;
	add.s32 	%r672, %r188, %r1017;
	mul.lo.s32 	%r673, %r672, 5;
	mul.wide.u32 	%rd19, %r673, 4;
	add.s64 	%rd7, %rd5, %rd19;
	@%p24 bra 	$L__BB8_44;
	ld.global.u32 	%r674, [%rd7];
	xor.b32  	%r930, %r930, %r674;
	ld.global.u32 	%r675, [%rd7+4];
	xor.b32  	%r1021, %r1021, %r675;
	ld.global.u32 	%r676, [%rd7+8];
	xor.b32  	%r1020, %r1020, %r676;
	ld.global.u32 	%r677, [%rd7+12];
	xor.b32  	%r1019, %r1019, %r677;
	ld.global.u32 	%r678, [%rd7+16];
	xor.b32  	%r926, %r926, %r678;
$L__BB8_44:
	and.b32  	%r680, %r670, 2;
	setp.eq.s32 	%p25, %r680, 0;
	@%p25 bra 	$L__BB8_46;
	ld.global.u32 	%r681, [%rd7+20];
	xor.b32  	%r930, %r930, %r681;
	ld.global.u32 	%r682, [%rd7+24];
	xor.b32  	%r1021, %r1021, %r682;
	ld.global.u32 	%r683, [%rd7+28];
	xor.b32  	%r1020, %r1020, %r683;
	ld.global.u32 	%r684, [%rd7+32];
	xor.b32  	%r1019, %r1019, %r684;
	ld.global.u32 	%r685, [%rd7+36];
	xor.b32  	%r926, %r926, %r685;
$L__BB8_46:
	and.b32  	%r687, %r670, 4;
	setp.eq.s32 	%p26, %r687, 0;
	@%p26 bra 	$L__BB8_48;
	ld.global.u32 	%r688, [%rd7+40];
	xor.b32  	%r930, %r930, %r688;
	ld.global.u32 	%r689, [%rd7+44];
	xor.b32  	%r1021, %r1021, %r689;
	ld.global.u32 	%r690, [%rd7+48];
	xor.b32  	%r1020, %r1020, %r690;
	ld.global.u32 	%r691, [%rd7+52];
	xor.b32  	%r1019, %r1019, %r691;
	ld.global.u32 	%r692, [%rd7+56];
	xor.b32  	%r926, %r926, %r692;
$L__BB8_48:
	and.b32  	%r694, %r670, 8;
	setp.eq.s32 	%p27, %r694, 0;
	@%p27 bra 	$L__BB8_50;
	ld.global.u32 	%r695, [%rd7+60];
	xor.b32  	%r930, %r930, %r695;
	ld.global.u32 	%r696, [%rd7+64];
	xor.b32  	%r1021, %r1021, %r696;
	ld.global.u32 	%r697, [%rd7+68];
	xor.b32  	%r1020, %r1020, %r697;
	ld.global.u32 	%r698, [%rd7+72];
	xor.b32  	%r1019, %r1019, %r698;
	ld.global.u32 	%r699, [%rd7+76];
	xor.b32  	%r926, %r926, %r699;
$L__BB8_50:
	and.b32  	%r701, %r670, 16;
	setp.eq.s32 	%p28, %r701, 0;
	@%p28 bra 	$L__BB8_52;
	ld.global.u32 	%r702, [%rd7+80];
	xor.b32  	%r930, %r930, %r702;
	ld.global.u32 	%r703, [%rd7+84];
	xor.b32  	%r1021, %r1021, %r703;
	ld.global.u32 	%r704, [%rd7+88];
	xor.b32  	%r1020, %r1020, %r704;
	ld.global.u32 	%r705, [%rd7+92];
	xor.b32  	%r1019, %r1019, %r705;
	ld.global.u32 	%r706, [%rd7+96];
	xor.b32  	%r926, %r926, %r706;
$L__BB8_52:
	and.b32  	%r708, %r670, 32;
	setp.eq.s32 	%p29, %r708, 0;
	@%p29 bra 	$L__BB8_54;
	ld.global.u32 	%r709, [%rd7+100];
	xor.b32  	%r930, %r930, %r709;
	ld.global.u32 	%r710, [%rd7+104];
	xor.b32  	%r1021, %r1021, %r710;
	ld.global.u32 	%r711, [%rd7+108];
	xor.b32  	%r1020, %r1020, %r711;
	ld.global.u32 	%r712, [%rd7+112];
	xor.b32  	%r1019, %r1019, %r712;
	ld.global.u32 	%r713, [%rd7+116];
	xor.b32  	%r926, %r926, %r713;
$L__BB8_54:
	and.b32  	%r715, %r670, 64;
	setp.eq.s32 	%p30, %r715, 0;
	@%p30 bra 	$L__BB8_56;
	ld.global.u32 	%r716, [%rd7+120];
	xor.b32  	%r930, %r930, %r716;
	ld.global.u32 	%r717, [%rd7+124];
	xor.b32  	%r1021, %r1021, %r717;
	ld.global.u32 	%r718, [%rd7+128];
	xor.b32  	%r1020, %r1020, %r718;
	ld.global.u32 	%r719, [%rd7+132];
	xor.b32  	%r1019, %r1019, %r719;
	ld.global.u32 	%r720, [%rd7+136];
	xor.b32  	%r926, %r926, %r720;
$L__BB8_56:
	and.b32  	%r722, %r670, 128;
	setp.eq.s32 	%p31, %r722, 0;
	@%p31 bra 	$L__BB8_58;
	ld.global.u32 	%r723, [%rd7+140];
	xor.b32  	%r930, %r930, %r723;
	ld.global.u32 	%r724, [%rd7+144];
	xor.b32  	%r1021, %r1021, %r724;
	ld.global.u32 	%r725, [%rd7+148];
	xor.b32  	%r1020, %r1020, %r725;
	ld.global.u32 	%r726, [%rd7+152];
	xor.b32  	%r1019, %r1019, %r726;
	ld.global.u32 	%r727, [%rd7+156];
	xor.b32  	%r926, %r926, %r727;
$L__BB8_58:
	and.b32  	%r729, %r670, 256;
	setp.eq.s32 	%p32, %r729, 0;
	@%p32 bra 	$L__BB8_60;
	ld.global.u32 	%r730, [%rd7+160];
	xor.b32  	%r930, %r930, %r730;
	ld.global.u32 	%r731, [%rd7+164];
	xor.b32  	%r1021, %r1021, %r731;
	ld.global.u32 	%r732, [%rd7+168];
	xor.b32  	%r1020, %r1020, %r732;
	ld.global.u32 	%r733, [%rd7+172];
	xor.b32  	%r1019, %r1019, %r733;
	ld.global.u32 	%r734, [%rd7+176];
	xor.b32  	%r926, %r926, %r734;
$L__BB8_60:
	and.b32  	%r736, %r670, 512;
	setp.eq.s32 	%p33, %r736, 0;
	@%p33 bra 	$L__BB8_62;
	ld.global.u32 	%r737, [%rd7+180];
	xor.b32  	%r930, %r930, %r737;
	ld.global.u32 	%r738, [%rd7+184];
	xor.b32  	%r1021, %r1021, %r738;
	ld.global.u32 	%r739, [%rd7+188];
	xor.b32  	%r1020, %r1020, %r739;
	ld.global.u32 	%r740, [%rd7+192];
	xor.b32  	%r1019, %r1019, %r740;
	ld.global.u32 	%r741, [%rd7+196];
	xor.b32  	%r926, %r926, %r741;
$L__BB8_62:
	and.b32  	%r743, %r670, 1024;
	setp.eq.s32 	%p34, %r743, 0;
	@%p34 bra 	$L__BB8_64;
	ld.global.u32 	%r744, [%rd7+200];
	xor.b32  	%r930, %r930, %r744;
	ld.global.u32 	%r745, [%rd7+204];
	xor.b32  	%r1021, %r1021, %r745;
	ld.global.u32 	%r746, [%rd7+208];
	xor.b32  	%r1020, %r1020, %r746;
	ld.global.u32 	%r747, [%rd7+212];
	xor.b32  	%r1019, %r1019, %r747;
	ld.global.u32 	%r748, [%rd7+216];
	xor.b32  	%r926, %r926, %r748;
$L__BB8_64:
	and.b32  	%r750, %r670, 2048;
	setp.eq.s32 	%p35, %r750, 0;
	@%p35 bra 	$L__BB8_66;
	ld.global.u32 	%r751, [%rd7+220];
	xor.b32  	%r930, %r930, %r751;
	ld.global.u32 	%r752, [%rd7+224];
	xor.b32  	%r1021, %r1021, %r752;
	ld.global.u32 	%r753, [%rd7+228];
	xor.b32  	%r1020, %r1020, %r753;
	ld.global.u32 	%r754, [%rd7+232];
	xor.b32  	%r1019, %r1019, %r754;
	ld.global.u32 	%r755, [%rd7+236];
	xor.b32  	%r926, %r926, %r755;
$L__BB8_66:
	and.b32  	%r757, %r670, 4096;
	setp.eq.s32 	%p36, %r757, 0;
	@%p36 bra 	$L__BB8_68;
	ld.global.u32 	%r758, [%rd7+240];
	xor.b32  	%r930, %r930, %r758;
	ld.global.u32 	%r759, [%rd7+244];
	xor.b32  	%r1021, %r1021, %r759;
	ld.global.u32 	%r760, [%rd7+248];
	xor.b32  	%r1020, %r1020, %r760;
	ld.global.u32 	%r761, [%rd7+252];
	xor.b32  	%r1019, %r1019, %r761;
	ld.global.u32 	%r762, [%rd7+256];
	xor.b32  	%r926, %r926, %r762;
$L__BB8_68:
	and.b32  	%r764, %r670, 8192;
	setp.eq.s32 	%p37, %r764, 0;
	@%p37 bra 	$L__BB8_70;
	ld.global.u32 	%r765, [%rd7+260];
	xor.b32  	%r930, %r930, %r765;
	ld.global.u32 	%r766, [%rd7+264];
	xor.b32  	%r1021, %r1021, %r766;
	ld.global.u32 	%r767, [%rd7+268];
	xor.b32  	%r1020, %r1020, %r767;
	ld.global.u32 	%r768, [%rd7+272];
	xor.b32  	%r1019, %r1019, %r768;
	ld.global.u32 	%r769, [%rd7+276];
	xor.b32  	%r926, %r926, %r769;
$L__BB8_70:
	and.b32  	%r771, %r670, 16384;
	setp.eq.s32 	%p38, %r771, 0;
	@%p38 bra 	$L__BB8_72;
	ld.global.u32 	%r772, [%rd7+280];
	xor.b32  	%r930, %r930, %r772;
	ld.global.u32 	%r773, [%rd7+284];
	xor.b32  	%r1021, %r1021, %r773;
	ld.global.u32 	%r774, [%rd7+288];
	xor.b32  	%r1020, %r1020, %r774;
	ld.global.u32 	%r775, [%rd7+292];
	xor.b32  	%r1019, %r1019, %r775;
	ld.global.u32 	%r776, [%rd7+296];
	xor.b32  	%r926, %r926, %r776;
$L__BB8_72:
	and.b32  	%r778, %r670, 32768;
	setp.eq.s32 	%p39, %r778, 0;
	@%p39 bra 	$L__BB8_74;
	ld.global.u32 	%r779, [%rd7+300];
	xor.b32  	%r930, %r930, %r779;
	ld.global.u32 	%r780, [%rd7+304];
	xor.b32  	%r1021, %r1021, %r780;
	ld.global.u32 	%r781, [%rd7+308];
	xor.b32  	%r1020, %r1020, %r781;
	ld.global.u32 	%r782, [%rd7+312];
	xor.b32  	%r1019, %r1019, %r782;
	ld.global.u32 	%r783, [%rd7+316];
	xor.b32  	%r926, %r926, %r783;
$L__BB8_74:
	add.s32 	%r1017, %r1017, 16;
	setp.ne.s32 	%p40, %r1017, 32;
	@%p40 bra 	$L__BB8_42;
	mad.lo.s32 	%r784, %r1011, -31, %r188;
	add.s32 	%r1011, %r784, 1;
	setp.ne.s32 	%p41, %r1011, 5;
	@%p41 bra 	$L__BB8_41;
	st.local.u32 	[%rd1+4], %r930;
	st.local.v2.u32 	[%rd1+8], {%r1021, %r1020};
	st.local.v2.u32 	[%rd1+16], {%r1019, %r926};
	setp.ne.s64 	%p42, %rd4, 3;
	@%p42 bra 	$L__BB8_114;
	mov.b32 	%r926, 0;
	mov.u32 	%r1111, %r926;
	mov.u32 	%r1112, %r926;
	mov.u32 	%r1113, %r926;
	mov.u32 	%r930, %r926;
	mov.u32 	%r1103, %r926;
$L__BB8_78:
	mul.wide.u32 	%rd20, %r1103, 4;
	add.s64 	%rd21, %rd1, %rd20;
	ld.local.u32 	%r363, [%rd21+4];
	shl.b32 	%r364, %r1103, 5;
	mov.b32 	%r1109, 0;
$L__BB8_79:
	.pragma "nounroll";
	shr.u32 	%r787, %r363, %r1109;
	and.b32  	%r788, %r787, 1;
	setp.eq.b32 	%p43, %r788, 1;
	not.pred 	%p44, %p43;
	add.s32 	%r789, %r364, %r1109;
	mul.lo.s32 	%r790, %r789, 5;
	mul.wide.u32 	%rd22, %r790, 4;
	add.s64 	%rd8, %rd5, %rd22;
	@%p44 bra 	$L__BB8_81;
	ld.global.u32 	%r791, [%rd8];
	xor.b32  	%r930, %r930, %r791;
	ld.global.u32 	%r792, [%rd8+4];
	xor.b32  	%r1113, %r1113, %r792;
	ld.global.u32 	%r793, [%rd8+8];
	xor.b32  	%r1112, %r1112, %r793;
	ld.global.u32 	%r794, [%rd8+12];
	xor.b32  	%r1111, %r1111, %r794;
	ld.global.u32 	%r795, [%rd8+16];
	xor.b32  	%r926, %r926, %r795;
$L__BB8_81:
	and.b32  	%r797, %r787, 2;
	setp.eq.s32 	%p45, %r797, 0;
	@%p45 bra 	$L__BB8_83;
	ld.global.u32 	%r798, [%rd8+20];
	xor.b32  	%r930, %r930, %r798;
	ld.global.u32 	%r799, [%rd8+24];
	xor.b32  	%r1113, %r1113, %r799;
	ld.global.u32 	%r800, [%rd8+28];
	xor.b32  	%r1112, %r1112, %r800;
	ld.global.u32 	%r801, [%rd8+32];
	xor.b32  	%r1111, %r1111, %r801;
	ld.global.u32 	%r802, [%rd8+36];
	xor.b32  	%r926, %r926, %r802;
$L__BB8_83:
	and.b32  	%r804, %r787, 4;
	setp.eq.s32 	%p46, %r804, 0;
	@%p46 bra 	$L__BB8_85;
	ld.global.u32 	%r805, [%rd8+40];
	xor.b32  	%r930, %r930, %r805;
	ld.global.u32 	%r806, [%rd8+44];
	xor.b32  	%r1113, %r1113, %r806;
	ld.global.u32 	%r807, [%rd8+48];
	xor.b32  	%r1112, %r1112, %r807;
	ld.global.u32 	%r808, [%rd8+52];
	xor.b32  	%r1111, %r1111, %r808;
	ld.global.u32 	%r809, [%rd8+56];
	xor.b32  	%r926, %r926, %r809;
$L__BB8_85:
	and.b32  	%r811, %r787, 8;
	setp.eq.s32 	%p47, %r811, 0;
	@%p47 bra 	$L__BB8_87;
	ld.global.u32 	%r812, [%rd8+60];
	xor.b32  	%r930, %r930, %r812;
	ld.global.u32 	%r813, [%rd8+64];
	xor.b32  	%r1113, %r1113, %r813;
	ld.global.u32 	%r814, [%rd8+68];
	xor.b32  	%r1112, %r1112, %r814;
	ld.global.u32 	%r815, [%rd8+72];
	xor.b32  	%r1111, %r1111, %r815;
	ld.global.u32 	%r816, [%rd8+76];
	xor.b32  	%r926, %r926, %r816;
$L__BB8_87:
	and.b32  	%r818, %r787, 16;
	setp.eq.s32 	%p48, %r818, 0;
	@%p48 bra 	$L__BB8_89;
	ld.global.u32 	%r819, [%rd8+80];
	xor.b32  	%r930, %r930, %r819;
	ld.global.u32 	%r820, [%rd8+84];
	xor.b32  	%r1113, %r1113, %r820;
	ld.global.u32 	%r821, [%rd8+88];
	xor.b32  	%r1112, %r1112, %r821;
	ld.global.u32 	%r822, [%rd8+92];
	xor.b32  	%r1111, %r1111, %r822;
	ld.global.u32 	%r823, [%rd8+96];
	xor.b32  	%r926, %r926, %r823;
$L__BB8_89:
	and.b32  	%r825, %r787, 32;
	setp.eq.s32 	%p49, %r825, 0;
	@%p49 bra 	$L__BB8_91;
	ld.global.u32 	%r826, [%rd8+100];
	xor.b32  	%r930, %r930, %r826;
	ld.global.u32 	%r827, [%rd8+104];
	xor.b32  	%r1113, %r1113, %r827;
	ld.global.u32 	%r828, [%rd8+108];
	xor.b32  	%r1112, %r1112, %r828;
	ld.global.u32 	%r829, [%rd8+112];
	xor.b32  	%r1111, %r1111, %r829;
	ld.global.u32 	%r830, [%rd8+116];
	xor.b32  	%r926, %r926, %r830;
$L__BB8_91:
	and.b32  	%r832, %r787, 64;
	setp.eq.s32 	%p50, %r832, 0;
	@%p50 bra 	$L__BB8_93;
	ld.global.u32 	%r833, [%rd8+120];
	xor.b32  	%r930, %r930, %r833;
	ld.global.u32 	%r834, [%rd8+124];
	xor.b32  	%r1113, %r1113, %r834;
	ld.global.u32 	%r835, [%rd8+128];
	xor.b32  	%r1112, %r1112, %r835;
	ld.global.u32 	%r836, [%rd8+132];
	xor.b32  	%r1111, %r1111, %r836;
	ld.global.u32 	%r837, [%rd8+136];
	xor.b32  	%r926, %r926, %r837;
$L__BB8_93:
	and.b32  	%r839, %r787, 128;
	setp.eq.s32 	%p51, %r839, 0;
	@%p51 bra 	$L__BB8_95;
	ld.global.u32 	%r840, [%rd8+140];
	xor.b32  	%r930, %r930, %r840;
	ld.global.u32 	%r841, [%rd8+144];
	xor.b32  	%r1113, %r1113, %r841;
	ld.global.u32 	%r842, [%rd8+148];
	xor.b32  	%r1112, %r1112, %r842;
	ld.global.u32 	%r843, [%rd8+152];
	xor.b32  	%r1111, %r1111, %r843;
	ld.global.u32 	%r844, [%rd8+156];
	xor.b32  	%r926, %r926, %r844;
$L__BB8_95:
	and.b32  	%r846, %r787, 256;
	setp.eq.s32 	%p52, %r846, 0;
	@%p52 bra 	$L__BB8_97;
	ld.global.u32 	%r847, [%rd8+160];
	xor.b32  	%r930, %r930, %r847;
	ld.global.u32 	%r848, [%rd8+164];
	xor.b32  	%r1113, %r1113, %r848;
	ld.global.u32 	%r849, [%rd8+168];
	xor.b32  	%r1112, %r1112, %r849;
	ld.global.u32 	%r850, [%rd8+172];
	xor.b32  	%r1111, %r1111, %r850;
	ld.global.u32 	%r851, [%rd8+176];
	xor.b32  	%r926, %r926, %r851;
$L__BB8_97:
	and.b32  	%r853, %r787, 512;
	setp.eq.s32 	%p53, %r853, 0;
	@%p53 bra 	$L__BB8_99;
	ld.global.u32 	%r854, [%rd8+180];
	xor.b32  	%r930, %r930, %r854;
	ld.global.u32 	%r855, [%rd8+184];
	xor.b32  	%r1113, %r1113, %r855;
	ld.global.u32 	%r856, [%rd8+188];
	xor.b32  	%r1112, %r1112, %r856;
	ld.global.u32 	%r857, [%rd8+192];
	xor.b32  	%r1111, %r1111, %r857;
	ld.global.u32 	%r858, [%rd8+196];
	xor.b32  	%r926, %r926, %r858;
$L__BB8_99:
	and.b32  	%r860, %r787, 1024;
	setp.eq.s32 	%p54, %r860, 0;
	@%p54 bra 	$L__BB8_101;
	ld.global.u32 	%r861, [%rd8+200];
	xor.b32  	%r930, %r930, %r861;
	ld.global.u32 	%r862, [%rd8+204];
	xor.b32  	%r1113, %r1113, %r862;
	ld.global.u32 	%r863, [%rd8+208];
	xor.b32  	%r1112, %r1112, %r863;
	ld.global.u32 	%r864, [%rd8+212];
	xor.b32  	%r1111, %r1111, %r864;
	ld.global.u32 	%r865, [%rd8+216];
	xor.b32  	%r926, %r926, %r865;
$L__BB8_101:
	and.b32  	%r867, %r787, 2048;
	setp.eq.s32 	%p55, %r867, 0;
	@%p55 bra 	$L__BB8_103;
	ld.global.u32 	%r868, [%rd8+220];
	xor.b32  	%r930, %r930, %r868;
	ld.global.u32 	%r869, [%rd8+224];
	xor.b32  	%r1113, %r1113, %r869;
	ld.global.u32 	%r870, [%rd8+228];
	xor.b32  	%r1112, %r1112, %r870;
	ld.global.u32 	%r871, [%rd8+232];
	xor.b32  	%r1111, %r1111, %r871;
	ld.global.u32 	%r872, [%rd8+236];
	xor.b32  	%r926, %r926, %r872;
$L__BB8_103:
	and.b32  	%r874, %r787, 4096;
	setp.eq.s32 	%p56, %r874, 0;
	@%p56 bra 	$L__BB8_105;
	ld.global.u32 	%r875, [%rd8+240];
	xor.b32  	%r930, %r930, %r875;
	ld.global.u32 	%r876, [%rd8+244];
	xor.b32  	%r1113, %r1113, %r876;
	ld.global.u32 	%r877, [%rd8+248];
	xor.b32  	%r1112, %r1112, %r877;
	ld.global.u32 	%r878, [%rd8+252];
	xor.b32  	%r1111, %r1111, %r878;
	ld.global.u32 	%r879, [%rd8+256];
	xor.b32  	%r926, %r926, %r879;
$L__BB8_105:
	and.b32  	%r881, %r787, 8192;
	setp.eq.s32 	%p57, %r881, 0;
	@%p57 bra 	$L__BB8_107;
	ld.global.u32 	%r882, [%rd8+260];
	xor.b32  	%r930, %r930, %r882;
	ld.global.u32 	%r883, [%rd8+264];
	xor.b32  	%r1113, %r1113, %r883;
	ld.global.u32 	%r884, [%rd8+268];
	xor.b32  	%r1112, %r1112, %r884;
	ld.global.u32 	%r885, [%rd8+272];
	xor.b32  	%r1111, %r1111, %r885;
	ld.global.u32 	%r886, [%rd8+276];
	xor.b32  	%r926, %r926, %r886;
$L__BB8_107:
	and.b32  	%r888, %r787, 16384;
	setp.eq.s32 	%p58, %r888, 0;
	@%p58 bra 	$L__BB8_109;
	ld.global.u32 	%r889, [%rd8+280];
	xor.b32  	%r930, %r930, %r889;
	ld.global.u32 	%r890, [%rd8+284];
	xor.b32  	%r1113, %r1113, %r890;
	ld.global.u32 	%r891, [%rd8+288];
	xor.b32  	%r1112, %r1112, %r891;
	ld.global.u32 	%r892, [%rd8+292];
	xor.b32  	%r1111, %r1111, %r892;
	ld.global.u32 	%r893, [%rd8+296];
	xor.b32  	%r926, %r926, %r893;
$L__BB8_109:
	and.b32  	%r895, %r787, 32768;
	setp.eq.s32 	%p59, %r895, 0;
	@%p59 bra 	$L__BB8_111;
	ld.global.u32 	%r896, [%rd8+300];
	xor.b32  	%r930, %r930, %r896;
	ld.global.u32 	%r897, [%rd8+304];
	xor.b32  	%r1113, %r1113, %r897;
	ld.global.u32 	%r898, [%rd8+308];
	xor.b32  	%r1112, %r1112, %r898;
	ld.global.u32 	%r899, [%rd8+312];
	xor.b32  	%r1111, %r1111, %r899;
	ld.global.u32 	%r900, [%rd8+316];
	xor.b32  	%r926, %r926, %r900;
$L__BB8_111:
	add.s32 	%r1109, %r1109, 16;
	setp.ne.s32 	%p60, %r1109, 32;
	@%p60 bra 	$L__BB8_79;
	mad.lo.s32 	%r901, %r1103, -31, %r364;
	add.s32 	%r1103, %r901, 1;
	setp.ne.s32 	%p61, %r1103, 5;
	@%p61 bra 	$L__BB8_78;
	st.local.u32 	[%rd1+4], %r930;
	st.local.v2.u32 	[%rd1+8], {%r1113, %r1112};
	st.local.v2.u32 	[%rd1+16], {%r1111, %r926};
$L__BB8_114:
	shr.u64 	%rd26, %rd3, 2;
	add.s32 	%r913, %r913, 1;
	setp.gt.u64 	%p62, %rd3, 3;
	@%p62 bra 	$L__BB8_2;
$L__BB8_115:
	cvta.to.global.u64 	%rd23, %rd10;
	shr.u32 	%r902, %r930, 2;
	xor.b32  	%r903, %r902, %r930;
	shl.b32 	%r904, %r926, 4;
	shl.b32 	%r905, %r903, 1;
	xor.b32  	%r906, %r905, %r904;
	xor.b32  	%r907, %r906, %r903;
	xor.b32  	%r908, %r907, %r926;
	add.s32 	%r909, %r908, 404865824;
	rem.u32 	%r910, %r909, %r538;
	mul.wide.s32 	%rd24, %r910, 8;
	add.s64 	%rd25, %rd23, %rd24;
	ld.global.f64 	%fd1, [%rd25];
	add.f64 	%fd2, %fd1, 0d3FF0000000000000;
	st.global.f64 	[%rd25], %fd2;
	ret;

}


// ===== COMPILED SASS (sm_100) =====

	.target	sm_100

	.elftype	@"ET_EXEC"


//--------------------- .note.nv.tkinfo           --------------------------
	.section	.note.nv.tkinfo,"",@"SHT_NOTE"
	.sectionflags	@"SHF_NOTE_NV_TKINFO"
	.tkinfo
        /*0018*/ 	.word	0x00000002
        /*0030*/ 	.string	""
        /*0030*/ 	.string	"ptxas"
        /*0030*/ 	.string	"Cuda compilation tools, release 13.0, V13.0.88"
        /*0030*/ 	.string	"Build cuda_13.0.r13.0/compiler.36424714_0"
        /*0030*/ 	.string	"-arch sm_100 -m 64 "



//--------------------- .note.nv.cuinfo           --------------------------
	.section	.note.nv.cuinfo,"",@"SHT_NOTE"
	.sectionflags	@"SHF_NOTE_NV_CUINFO"
        /*0018*/ 	.short	0x0002
        /*001a*/ 	.short	0x0064
        /*001c*/ 	.short	0x0082
	.zero		2


//--------------------- .nv.info                  --------------------------
	.section	.nv.info,"",@"SHT_CUDA_INFO"
	.align	4


	//----- nvinfo : EIATTR_REGCOUNT
	.align		4
        /*0000*/ 	.byte	0x04, 0x2f
        /*0002*/ 	.short	(.L_10 - .L_9)
	.align		4
.L_9:
        /*0004*/ 	.word	index@(_Z4axpyIiEvPT_S0_S1_S1_)
        /*0008*/ 	.word	0x0000000c


	//----- nvinfo : EIATTR_FRAME_SIZE
	.align		4
.L_10:
        /*000c*/ 	.byte	0x04, 0x11
        /*000e*/ 	.short	(.L_12 - .L_11)
	.align		4
.L_11:
        /*0010*/ 	.word	index@(_Z4axpyIiEvPT_S0_S1_S1_)
        /*0014*/ 	.word	0x00000000


	//----- nvinfo : EIATTR_REGCOUNT
	.align		4
.L_12:
        /*0018*/ 	.byte	0x04, 0x2f
        /*001a*/ 	.short	(.L_14 - .L_13)
	.align		4
.L_13:
        /*001c*/ 	.word	index@(_Z4axpyIfEvPT_S0_S1_S1_)
        /*0020*/ 	.word	0x0000000c


	//----- nvinfo : EIATTR_FRAME_SIZE
	.align		4
.L_14:
        /*0024*/ 	.byte	0x04, 0x11
        /*0026*/ 	.short	(.L_16 - .L_15)
	.align		4
.L_15:
        /*0028*/ 	.word	index@(_Z4axpyIfEvPT_S0_S1_S1_)
        /*002c*/ 	.word	0x00000000


	//----- nvinfo : EIATTR_REGCOUNT
	.align		4
.L_16:
        /*0030*/ 	.byte	0x04, 0x2f
        /*0032*/ 	.short	(.L_18 - .L_17)
	.align		4
.L_17:
        /*0034*/ 	.word	index@(_Z4axpyIdEvPT_S0_S1_S1_)
        /*0038*/ 	.word	0x0000000e


	//----- nvinfo : EIATTR_FRAME_SIZE
	.align		4
.L_18:
        /*003c*/ 	.byte	0x04, 0x11
        /*003e*/ 	.short	(.L_20 - .L_19)
	.align		4
.L_19:
        /*0040*/ 	.word	index@(_Z4axpyIdEvPT_S0_S1_S1_)
        /*0044*/ 	.word	0x00000000


	//----- nvinfo : EIATTR_REGCOUNT
	.align		4
.L_20:
        /*0048*/ 	.byte	0x04, 0x2f
        /*004a*/ 	.short	(.L_22 - .L_21)
	.align		4
.L_21:
        /*004c*/ 	.word	index@(_Z4gemmIiEvPT_S1_S1_i)
        /*0050*/ 	.word	0x00000018


	//----- nvinfo : EIATTR_FRAME_SIZE
	.align		4
.L_22:
        /*0054*/ 	.byte	0x04, 0x11
        /*0056*/ 	.short	(.L_24 - .L_23)
	.align		4
.L_23:
        /*0058*/ 	.word	index@(_Z4gemmIiEvPT_S1_S1_i)
        /*005c*/ 	.word	0x00000000


	//----- nvinfo : EIATTR_REGCOUNT
	.align		4
.L_24:
        /*0060*/ 	.byte	0x04, 0x2f
        /*0062*/ 	.short	(.L_26 - .L_25)
	.align		4
.L_25:
        /*0064*/ 	.word	index@(_Z4gemmIfEvPT_S1_S1_i)
        /*0068*/ 	.word	0x00000018


	//----- nvinfo : EIATTR_FRAME_SIZE
	.align		4
.L_26:
        /*006c*/ 	.byte	0x04, 0x11
        /*006e*/ 	.short	(.L_28 - .L_27)
	.align		4
.L_27:
        /*0070*/ 	.word	index@(_Z4gemmIfEvPT_S1_S1_i)
        /*0074*/ 	.word	0x00000000


	//----- nvinfo : EIATTR_REGCOUNT
	.align		4
.L_28:
        /*0078*/ 	.byte	0x04, 0x2f
        /*007a*/ 	.short	(.L_30 - .L_29)
	.align		4
.L_29:
        /*007c*/ 	.word	index@(_Z4gemmIdEvPT_S1_S1_i)
        /*0080*/ 	.word	0x00000018


	//----- nvinfo : EIATTR_FRAME_SIZE
	.align		4
.L_30:
        /*0084*/ 	.byte	0x04, 0x11
        /*0086*/ 	.short	(.L_32 - .L_31)
	.align		4
.L_31:
        /*0088*/ 	.word	index@(_Z4gemmIdEvPT_S1_S1_i)
        /*008c*/ 	.word	0x00000000


	//----- nvinfo : EIATTR_REGCOUNT
	.align		4
.L_32:
        /*0090*/ 	.byte	0x04, 0x2f
        /*0092*/ 	.short	(.L_34 - .L_33)
	.align		4
.L_33:
        /*0094*/ 	.word	index@(_Z4randIiEvPT_i)
        /*0098*/ 	.word	0x00000020


	//----- nvinfo : EIATTR_FRAME_SIZE
	.align		4
.L_34:
        /*009c*/ 	.byte	0x04, 0x11
        /*009e*/ 	.short	(.L_36 - .L_35)
	.align		4
.L_35:
        /*00a0*/ 	.word	index@(_Z4randIiEvPT_i)
        /*00a4*/ 	.word	0x00000030


	//----- nvinfo : EIATTR_REGCOUNT
	.align		4
.L_36:
        /*00a8*/ 	.byte	0x04, 0x2f
        /*00aa*/ 	.short	(.L_38 - .L_37)
	.align		4
.L_37:
        /*00ac*/ 	.word	index@(_Z4randIfEvPT_i)
        /*00b0*/ 	.word	0x00000020


	//----- nvinfo : EIATTR_FRAME_SIZE
	.align		4
.L_38:
        /*00b4*/ 	.byte	0x04, 0x11
        /*00b6*/ 	.short	(.L_40 - .L_39)
	.align		4
.L_39:
        /*00b8*/ 	.word	index@(_Z4randIfEvPT_i)
        /*00bc*/ 	.word	0x00000030


	//----- nvinfo : EIATTR_REGCOUNT
	.align		4
.L_40:
        /*00c0*/ 	.byte	0x04, 0x2f
        /*00c2*/ 	.short	(.L_42 - .L_41)
	.align		4
.L_41:
        /*00c4*/ 	.word	index@(_Z4randIdEvPT_i)
        /*00c8*/ 	.word	0x00000020


	//----- nvinfo : EIATTR_FRAME_SIZE
	.align		4
.L_42:
        /*00cc*/ 	.byte	0x04, 0x11
        /*00ce*/ 	.short	(.L_44 - .L_43)
	.align		4
.L_43:
        /*00d0*/ 	.word	index@(_Z4randIdEvPT_i)
        /*00d4*/ 	.word	0x00000030


	//----- nvinfo : EIATTR_MIN_STACK_SIZE
	.align		4
.L_44:
        /*00d8*/ 	.byte	0x04, 0x12
        /*00da*/ 	.short	(.L_46 - .L_45)
	.align		4
.L_45:
        /*00dc*/ 	.word	index@(_Z4randIdEvPT_i)
        /*00e0*/ 	.word	0x00000030


	//----- nvinfo : EIATTR_MIN_STACK_SIZE
	.align		4
.L_46:
        /*00e4*/ 	.byte	0x04, 0x12
        /*00e6*/ 	.short	(.L_48 - .L_47)
	.align		4
.L_47:
        /*00e8*/ 	.word	index@(_Z4randIfEvPT_i)
        /*00ec*/ 	.word	0x00000030


	//----- nvinfo : EIATTR_MIN_STACK_SIZE
	.align		4
.L_48:
        /*00f0*/ 	.byte	0x04, 0x12
        /*00f2*/ 	.short	(.L_50 - .L_49)
	.align		4
.L_49:
        /*00f4*/ 	.word	index@(_Z4randIiEvPT_i)
        /*00f8*/ 	.word	0x00000030


	//----- nvinfo : EIATTR_MIN_STACK_SIZE
	.align		4
.L_50:
        /*00fc*/ 	.byte	0x04, 0x12
        /*00fe*/ 	.short	(.L_52 - .L_51)
	.align		4
.L_51:
        /*0100*/ 	.word	index@(_Z4gemmIdEvPT_S1_S1_i)
        /*0104*/ 	.word	0x00000000


	//----- nvinfo : EIATTR_MIN_STACK_SIZE
	.align		4
.L_52:
        /*0108*/ 	.byte	0x04, 0x12
        /*010a*/ 	.short	(.L_54 - .L_53)
	.align		4
.L_53:
        /*010c*/ 	.word	index@(_Z4gemmIfEvPT_S1_S1_i)
        /*0110*/ 	.word	0x00000000


	//----- nvinfo : EIATTR_MIN_STACK_SIZE
	.align		4
.L_54:
        /*0114*/ 	.byte	0x04, 0x12
        /*0116*/ 	.short	(.L_56 - .L_55)
	.align		4
.L_55:
        /*0118*/ 	.word	index@(_Z4gemmIiEvPT_S1_S1_i)
        /*011c*/ 	.word	0x00000000


	//----- nvinfo : EIATTR_MIN_STACK_SIZE
	.align		4
.L_56:
        /*0120*/ 	.byte	0x04, 0x12
        /*0122*/ 	.short	(.L_58 - .L_57)
	.align		4
.L_57:
        /*0124*/ 	.word	index@(_Z4axpyIdEvPT_S0_S1_S1_)
        /*0128*/ 	.word	0x00000000


	//----- nvinfo : EIATTR_MIN_STACK_SIZE
	.align		4
.L_58:
        /*012c*/ 	.byte	0x04, 0x12
        /*012e*/ 	.short	(.L_60 - .L_59)
	.align		4
.L_59:
        /*0130*/ 	.word	index@(_Z4axpyIfEvPT_S0_S1_S1_)
        /*0134*/ 	.word	0x00000000


	//----- nvinfo : EIATTR_MIN_STACK_SIZE
	.align		4
.L_60:
        /*0138*/ 	.byte	0x04, 0x12
        /*013a*/ 	.short	(.L_62 - .L_61)
	.align		4
.L_61:
        /*013c*/ 	.word	index@(_Z4axpyIiEvPT_S0_S1_S1_)
        /*0140*/ 	.word	0x00000000
.L_62:


//--------------------- .nv.compat                --------------------------
	.section	.nv.compat,"",@"SHT_CUDA_COMPAT_INFO"
	.align	4
        /*0000*/ 	.byte	0x02, 0x09, 0x00, 0x00, 0x02, 0x02, 0x01, 0x00, 0x02, 0x05, 0x05, 0x00, 0x03, 0x07, 0x01, 0x01
        /*0010*/ 	.byte	0x02, 0x03, 0x00, 0x00, 0x02, 0x06, 0x01, 0x00, 0x04, 0x0b, 0x08, 0x00, 0x01, 0x00, 0x00, 0x00
        /*0020*/ 	.byte	0x00, 0x00, 0x00, 0x00


//--------------------- .nv.info._Z4randIdEvPT_i  --------------------------
	.section	.nv.info._Z4randIdEvPT_i,"",@"SHT_CUDA_INFO"
	.sectionflags	@""
	.align	4


	//----- nvinfo : EIATTR_CUDA_API_VERSION
	.align		4
        /*0000*/ 	.byte	0x04, 0x37
        /*0002*/ 	.short	(.L_64 - .L_63)
.L_63:
        /*0004*/ 	.word	0x00000082


	//----- nvinfo : EIATTR_KPARAM_INFO
	.align		4
.L_64:
        /*0008*/ 	.byte	0x04, 0x17
        /*000a*/ 	.short	(.L_66 - .L_65)
.L_65:
        /*000c*/ 	.word	0x00000000
        /*0010*/ 	.short	0x0001
        /*0012*/ 	.short	0x0008
        /*0014*/ 	.byte	0x00, 0xf0, 0x11, 0x00


	//----- nvinfo : EIATTR_KPARAM_INFO
	.align		4
.L_66:
        /*0018*/ 	.byte	0x04, 0x17
        /*001a*/ 	.short	(.L_68 - .L_67)
.L_67:
        /*001c*/ 	.word	0x00000000
        /*0020*/ 	.short	0x0000
        /*0022*/ 	.short	0x0000
        /*0024*/ 	.byte	0x00, 0xf5, 0x21, 0x00


	//----- nvinfo : EIATTR_SPARSE_MMA_MASK
	.align		4
.L_68:
        /*0028*/ 	.byte	0x03, 0x50
        /*002a*/ 	.short	0x0000


	//----- nvinfo : EIATTR_MAXREG_COUNT
	.align		4
        /*002c*/ 	.byte	0x03, 0x1b
        /*002e*/ 	.short	0x00ff


	//----- nvinfo : EIATTR_MERCURY_ISA_VERSION
	.align		4
        /*0030*/ 	.byte	0x03, 0x5f
        /*0032*/ 	.short	0x0101


	//----- nvinfo : EIATTR_VRC_CTA_INIT_COUNT
	.align		4
        /*0034*/ 	.byte	0x02, 0x4a
	.zero		1
	.zero		1


	//----- nvinfo : EIATTR_EXIT_INSTR_OFFSETS
	.align		4
        /*0038*/ 	.byte	0x04, 0x1c
        /*003a*/ 	.short	(.L_70 - .L_69)


	//   ....[0]....
.L_69:
        /*003c*/ 	.word	0x00002840


	//----- nvinfo : EIATTR_CRS_STACK_SIZE
	.align		4
.L_70:
        /*0040*/ 	.byte	0x04, 0x1e
        /*0042*/ 	.short	(.L_72 - .L_71)
.L_71:
        /*0044*/ 	.word	0x00000000


	//----- nvinfo : EIATTR_CBANK_PARAM_SIZE
	.align		4
.L_72:
        /*0048*/ 	.byte	0x03, 0x19
        /*004a*/ 	.short	0x000c


	//----- nvinfo : EIATTR_PARAM_CBANK
	.align		4
        /*004c*/ 	.byte	0x04, 0x0a
        /*004e*/ 	.short	(.L_74 - .L_73)
	.align		4
.L_73:
        /*0050*/ 	.word	index@(.nv.constant0._Z4randIdEvPT_i)
        /*0054*/ 	.short	0x0380
        /*0056*/ 	.short	0x000c


	//----- nvinfo : EIATTR_SW_WAR
	.align		4
.L_74:
        /*0058*/ 	.byte	0x04, 0x36
        /*005a*/ 	.short	(.L_76 - .L_75)
.L_75:
        /*005c*/ 	.word	0x00000008
.L_76:


//--------------------- .nv.info._Z4randIfEvPT_i  --------------------------
	.section	.nv.info._Z4randIfEvPT_i,"",@"SHT_CUDA_INFO"
	.sectionflags	@""
	.align	4


	//----- nvinfo : EIATTR_CUDA_API_VERSION
	.align		4
        /*0000*/ 	.byte	0x04, 0x37
        /*0002*/ 	.short	(.L_78 - .L_77)
.L_77:
        /*0004*/ 	.word	0x00000082


	//----- nvinfo : EIATTR_KPARAM_INFO
	.align		4
.L_78:
        /*0008*/ 	.byte	0x04, 0x17
        /*000a*/ 	.short	(.L_80 - .L_79)
.L_79:
        /*000c*/ 	.word	0x00000000
        /*0010*/ 	.short	0x0001
        /*0012*/ 	.short	0x0008
        /*0014*/ 	.byte	0x00, 0xf0, 0x11, 0x00


	//----- nvinfo : EIATTR_KPARAM_INFO
	.align		4
.L_80:
        /*0018*/ 	.byte	0x04, 0x17
        /*001a*/ 	.short	(.L_82 - .L_81)
.L_81:
        /*001c*/ 	.word	0x00000000
        /*0020*/ 	.short	0x0000
        /*0022*/ 	.short	0x0000
        /*0024*/ 	.byte	0x00, 0xf5, 0x21, 0x00


	//----- nvinfo : EIATTR_SPARSE_MMA_MASK
	.align		4
.L_82:
        /*0028*/ 	.byte	0x03, 0x50
        /*002a*/ 	.short	0x0000


	//----- nvinfo : EIATTR_MAXREG_COUNT
	.align		4
        /*002c*/ 	.byte	0x03, 0x1b
        /*002e*/ 	.short	0x00ff


	//----- nvinfo : EIATTR_MERCURY_ISA_VERSION
	.align		4
        /*0030*/ 	.byte	0x03, 0x5f
        /*0032*/ 	.short	0x0101


	//----- nvinfo : EIATTR_VRC_CTA_INIT_COUNT
	.align		4
        /*0034*/ 	.byte	0x02, 0x4a
	.zero		1
	.zero		1


	//----- nvinfo : EIATTR_EXIT_INSTR_OFFSETS
	.align		4
        /*0038*/ 	.byte	0x04, 0x1c
        /*003a*/ 	.short	(.L_84 - .L_83)


	//   ....[0]....
.L_83:
        /*003c*/ 	.word	0x00002840


	//----- nvinfo : EIATTR_CRS_STACK_SIZE
	.align		4
.L_84:
        /*0040*/ 	.byte	0x04, 0x1e
        /*0042*/ 	.short	(.L_86 - .L_85)
.L_85:
        /*0044*/ 	.word	0x00000000


	//----- nvinfo : EIATTR_CBANK_PARAM_SIZE
	.align		4
.L_86:
        /*0048*/ 	.byte	0x03, 0x19
        /*004a*/ 	.short	0x000c


	//----- nvinfo : EIATTR_PARAM_CBANK
	.align		4
        /*004c*/ 	.byte	0x04, 0x0a
        /*004e*/ 	.short	(.L_88 - .L_87)
	.align		4
.L_87:
        /*0050*/ 	.word	index@(.nv.constant0._Z4randIfEvPT_i)
        /*0054*/ 	.short	0x0380
        /*0056*/ 	.short	0x000c


	//----- nvinfo : EIATTR_SW_WAR
	.align		4
.L_88:
        /*0058*/ 	.byte	0x04, 0x36
        /*005a*/ 	.short	(.L_90 - .L_89)
.L_89:
        /*005c*/ 	.word	0x00000008
.L_90:


//--------------------- .nv.info._Z4randIiEvPT_i  --------------------------
	.section	.nv.info._Z4randIiEvPT_i,"",@"SHT_CUDA_INFO"
	.sectionflags	@""
	.align	4


	//----- nvinfo : EIATTR_CUDA_API_VERSION
	.align		4
        /*0000*/ 	.byte	0x04, 0x37
        /*0002*/ 	.short	(.L_92 - .L_91)
.L_91:
        /*0004*/ 	.word	0x00000082


	//----- nvinfo : EIATTR_KPARAM_INFO
	.align		4
.L_92:
        /*0008*/ 	.byte	0x04, 0x17
        /*000a*/ 	.short	(.L_94 - .L_93)
.L_93:
        /*000c*/ 	.word	0x00000000
        /*0010*/ 	.short	0x0001
        /*0012*/ 	.short	0x0008
        /*0014*/ 	.byte	0x00, 0xf0, 0x11, 0x00


	//----- nvinfo : EIATTR_KPARAM_INFO
	.align		4
.L_94:
        /*0018*/ 	.byte	0x04, 0x17
        /*001a*/ 	.short	(.L_96 - .L_95)
.L_95:
        /*001c*/ 	.word	0x00000000
        /*0020*/ 	.short	0x0000
        /*0022*/ 	.short	0x0000
        /*0024*/ 	.byte	0x00, 0xf5, 0x21, 0x00


	//----- nvinfo : EIATTR_SPARSE_MMA_MASK
	.align		4
.L_96:
        /*0028*/ 	.byte	0x03, 0x50
        /*002a*/ 	.short	0x0000


	//----- nvinfo : EIATTR_MAXREG_COUNT
	.align		4
        /*002c*/ 	.byte	0x03, 0x1b
        /*002e*/ 	.short	0x00ff


	//----- nvinfo : EIATTR_MERCURY_ISA_VERSION
	.align		4
        /*0030*/ 	.byte	0x03, 0x5f
        /*0032*/ 	.short	0x0101


	//----- nvinfo : EIATTR_VRC_CTA_INIT_COUNT
	.align		4
        /*0034*/ 	.byte	0x02, 0x4a
	.zero		1
	.zero		1


	//----- nvinfo : EIATTR_EXIT_INSTR_OFFSETS
	.align		4
        /*0038*/ 	.byte	0x04, 0x1c
        /*003a*/ 	.short	(.L_98 - .L_97)


	//   ....[0]....
.L_97:
        /*003c*/ 	.word	0x00002860


	//----- nvinfo : EIATTR_CRS_STACK_SIZE
	.align		4
.L_98:
        /*0040*/ 	.byte	0x04, 0x1e
        /*0042*/ 	.short	(.L_100 - .L_99)
.L_99:
        /*0044*/ 	.word	0x00000000


	//----- nvinfo : EIATTR_CBANK_PARAM_SIZE
	.align		4
.L_100:
        /*0048*/ 	.byte	0x03, 0x19
        /*004a*/ 	.short	0x000c


	//----- nvinfo : EIATTR_PARAM_CBANK
	.align		4
        /*004c*/ 	.byte	0x04, 0x0a
        /*004e*/ 	.short	(.L_102 - .L_101)
	.align		4
.L_101:
        /*0050*/ 	.word	index@(.nv.constant0._Z4randIiEvPT_i)
        /*0054*/ 	.short	0x0380
        /*0056*/ 	.short	0x000c


	//----- nvinfo : EIATTR_SW_WAR
	.align		4
.L_102:
        /*0058*/ 	.byte	0x04, 0x36
        /*005a*/ 	.short	(.L_104 - .L_103)
.L_103:
        /*005c*/ 	.word	0x00000008
.L_104:


//--------------------- .nv.info._Z4gemmIdEvPT_S1_S1_i --------------------------
	.section	.nv.info._Z4gemmIdEvPT_S1_S1_i,"",@"SHT_CUDA_INFO"
	.sectionflags	@""
	.align	4


	//----- nvinfo : EIATTR_CUDA_API_VERSION
	.align		4
        /*0000*/ 	.byte	0x04, 0x37
        /*0002*/ 	.short	(.L_106 - .L_105)
.L_105:
        /*0004*/ 	.word	0x00000082


	//----- nvinfo : EIATTR_KPARAM_INFO
	.align		4
.L_106:
        /*0008*/ 	.byte	0x04, 0x17
        /*000a*/ 	.short	(.L_108 - .L_107)
.L_107:
        /*000c*/ 	.word	0x00000000
        /*0010*/ 	.short	0x0003
        /*0012*/ 	.short	0x0018
        /*0014*/ 	.byte	0x00, 0xf0, 0x11, 0x00


	//----- nvinfo : EIATTR_KPARAM_INFO
	.align		4
.L_108:
        /*0018*/ 	.byte	0x04, 0x17
        /*001a*/ 	.short	(.L_110 - .L_109)
.L_109:
        /*001c*/ 	.word	0x00000000
        /*0020*/ 	.short	0x0002
        /*0022*/ 	.short	0x0010
        /*0024*/ 	.byte	0x00, 0xf5, 0x21, 0x00


	//----- nvinfo : EIATTR_KPARAM_INFO
	.align		4
.L_110:
        /*0028*/ 	.byte	0x04, 0x17
        /*002a*/ 	.short	(.L_112 - .L_111)
.L_111:
        /*002c*/ 	.word	0x00000000
        /*0030*/ 	.short	0x0001
        /*0032*/ 	.short	0x0008
        /*0034*/ 	.byte	0x00, 0xf5, 0x21, 0x00


	//----- nvinfo : EIATTR_KPARAM_INFO
	.align		4
.L_112:
        /*0038*/ 	.byte	0x04, 0x17
        /*003a*/ 	.short	(.L_114 - .L_113)
.L_113:
        /*003c*/ 	.word	0x00000000
        /*0040*/ 	.short	0x0000
        /*0042*/ 	.short	0x0000
        /*0044*/ 	.byte	0x00, 0xf5, 0x21, 0x00


	//----- nvinfo : EIATTR_SPARSE_MMA_MASK
	.align		4
.L_114:
        /*0048*/ 	.byte	0x03, 0x50
        /*004a*/ 	.short	0x0000


	//----- nvinfo : EIATTR_MAXREG_COUNT
	.align		4
        /*004c*/ 	.byte	0x03, 0x1b
        /*004e*/ 	.short	0x00ff


	//----- nvinfo : EIATTR_MERCURY_ISA_VERSION
	.align		4
        /*0050*/ 	.byte	0x03, 0x5f
        /*0052*/ 	.short	0x0101


	//----- nvinfo : EIATTR_VRC_CTA_INIT_COUNT
	.align		4
        /*0054*/ 	.byte	0x02, 0x4a
	.zero		1
	.zero		1


	//----- nvinfo : EIATTR_EXIT_INSTR_OFFSETS
	.align		4
        /*0058*/ 	.byte	0x04, 0x1c
        /*005a*/ 	.short	(.L_116 - .L_115)


	//   ....[0]....
.L_115:
        /*005c*/ 	.word	0x00000120


	//   ....[1]....
        /*0060*/ 	.word	0x00000600


	//   ....[2]....
        /*0064*/ 	.word	0x00000880


	//   ....[3]....
        /*0068*/ 	.word	0x00000a50


	//   ....[4]....
        /*006c*/ 	.word	0x00000b10


	//----- nvinfo : EIATTR_CBANK_PARAM_SIZE
	.align		4
.L_116:
        /*0070*/ 	.byte	0x03, 0x19
        /*0072*/ 	.short	0x001c


	//----- nvinfo : EIATTR_PARAM_CBANK
	.align		4
        /*0074*/ 	.byte	0x04, 0x0a
        /*0076*/ 	.short	(.L_118 - .L_117)
	.align		4
.L_117:
        /*0078*/ 	.word	index@(.nv.constant0._Z4gemmIdEvPT_S1_S1_i)
        /*007c*/ 	.short	0x0380
        /*007e*/ 	.short	0x001c


	//----- nvinfo : EIATTR_SW_WAR
	.align		4
.L_118:
        /*0080*/ 	.byte	0x04, 0x36
        /*0082*/ 	.short	(.L_120 - .L_119)
.L_119:
        /*0084*/ 	.word	0x00000008
.L_120:


//--------------------- .nv.info._Z4gemmIfEvPT_S1_S1_i --------------------------
	.section	.nv.info._Z4gemmIfEvPT_S1_S1_i,"",@"SHT_CUDA_INFO"
	.sectionflags	@""
	.align	4


	//----- nvinfo : EIATTR_CUDA_API_VERSION
	.align		4
        /*0000*/ 	.byte	0x04, 0x37
        /*0002*/ 	.short	(.L_122 - .L_121)
.L_121:
        /*0004*/ 	.word	0x00000082


	//----- nvinfo : EIATTR_KPARAM_INFO
	.align		4
.L_122:
        /*0008*/ 	.byte	0x04, 0x17
        /*000a*/ 	.short	(.L_124 - .L_123)
.L_123:
        /*000c*/ 	.word	0x00000000
        /*0010*/ 	.short	0x0003
        /*0012*/ 	.short	0x0018
        /*0014*/ 	.byte	0x00, 0xf0, 0x11, 0x00


	//----- nvinfo : EIATTR_KPARAM_INFO
	.align		4
.L_124:
        /*0018*/ 	.byte	0x04, 0x17
        /*001a*/ 	.short	(.L_126 - .L_125)
.L_125:
        /*001c*/ 	.word	0x00000000
        /*0020*/ 	.short	0x0002
        /*0022*/ 	.short	0x0010
        /*0024*/ 	.byte	0x00, 0xf5, 0x21, 0x00


	//----- nvinfo : EIATTR_KPARAM_INFO
	.align		4
.L_126:
        /*0028*/ 	.byte	0x04, 0x17
        /*002a*/ 	.short	(.L_128 - .L_127)
.L_127:
        /*002c*/ 	.word	0x00000000
        /*0030*/ 	.short	0x0001
        /*0032*/ 	.short	0x0008
        /*0034*/ 	.byte	0x00, 0xf5, 0x21, 0x00


	//----- nvinfo : EIATTR_KPARAM_INFO
	.align		4
.L_128:
        /*0038*/ 	.byte	0x04, 0x17
        /*003a*/ 	.short	(.L_130 - .L_129)
.L_129:
        /*003c*/ 	.word	0x00000000
        /*0040*/ 	.short	0x0000
        /*0042*/ 	.short	0x0000
        /*0044*/ 	.byte	0x00, 0xf5, 0x21, 0x00


	//----- nvinfo : EIATTR_SPARSE_MMA_MASK
	.align		4
.L_130:
        /*0048*/ 	.byte	0x03, 0x50
        /*004a*/ 	.short	0x0000


	//----- nvinfo : EIATTR_MAXREG_COUNT
	.align		4
        /*004c*/ 	.byte	0x03, 0x1b
        /*004e*/ 	.short	0x00ff


	//----- nvinfo : EIATTR_MERCURY_ISA_VERSION
	.align		4
        /*0050*/ 	.byte	0x03, 0x5f
        /*0052*/ 	.short	0x0101


	//----- nvinfo : EIATTR_VRC_CTA_INIT_COUNT
	.align		4
        /*0054*/ 	.byte	0x02, 0x4a
	.zero		1
	.zero		1


	//----- nvinfo : EIATTR_EXIT_INSTR_OFFSETS
	.align		4
        /*0058*/ 	.byte	0x04, 0x1c
        /*005a*/ 	.short	(.L_132 - .L_131)


	//   ....[0]....
.L_131:
        /*005c*/ 	.word	0x00000120


	//   ....[1]....
        /*0060*/ 	.word	0x00000630


	//   ....[2]....
        /*0064*/ 	.word	0x000008b0


	//   ....[3]....
        /*0068*/ 	.word	0x00000a80


	//   ....[4]....
        /*006c*/ 	.word	0x00000b40


	//----- nvinfo : EIATTR_CBANK_PARAM_SIZE
	.align		4
.L_132:
        /*0070*/ 	.byte	0x03, 0x19
        /*0072*/ 	.short	0x001c


	//----- nvinfo : EIATTR_PARAM_CBANK
	.align		4
        /*0074*/ 	.byte	0x04, 0x0a
        /*0076*/ 	.short	(.L_134 - .L_133)
	.align		4
.L_133:
        /*0078*/ 	.word	index@(.nv.constant0._Z4gemmIfEvPT_S1_S1_i)
        /*007c*/ 	.short	0x0380
        /*007e*/ 	.short	0x001c


	//----- nvinfo : EIATTR_SW_WAR
	.align		4
.L_134:
        /*0080*/ 	.byte	0x04, 0x36
        /*0082*/ 	.short	(.L_136 - .L_135)
.L_135:
        /*0084*/ 	.word	0x00000008
.L_136:


//--------------------- .nv.info._Z4gemmIiEvPT_S1_S1_i --------------------------
	.section	.nv.info._Z4gemmIiEvPT_S1_S1_i,"",@"SHT_CUDA_INFO"
	.sectionflags	@""
	.align	4


	//----- nvinfo : EIATTR_CUDA_API_VERSION
	.align		4
        /*0000*/ 	.byte	0x04, 0x37
        /*0002*/ 	.short	(.L_138 - .L_137)
.L_137:
        /*0004*/ 	.word	0x00000082


	//----- nvinfo : EIATTR_KPARAM_INFO
	.align		4
.L_138:
        /*0008*/ 	.byte	0x04, 0x17
        /*000a*/ 	.short	(.L_140 - .L_139)
.L_139:
        /*000c*/ 	.word	0x00000000
        /*0010*/ 	.short	0x0003
        /*0012*/ 	.short	0x0018
        /*0014*/ 	.byte	0x00, 0xf0, 0x11, 0x00


	//----- nvinfo : EIATTR_KPARAM_INFO
	.align		4
.L_140:
        /*0018*/ 	.byte	0x04, 0x17
        /*001a*/ 	.short	(.L_142 - .L_141)
.L_141:
        /*001c*/ 	.word	0x00000000
        /*0020*/ 	.short	0x0002
        /*0022*/ 	.short	0x0010
        /*0024*/ 	.byte	0x00, 0xf5, 0x21, 0x00


	//----- nvinfo : EIATTR_KPARAM_INFO
	.align		4
.L_142:
        /*0028*/ 	.byte	0x04, 0x17
        /*002a*/ 	.short	(.L_144 - .L_143)
.L_143:
        /*002c*/ 	.word	0x00000000
        /*0030*/ 	.short	0x0001
        /*0032*/ 	.short	0x0008
        /*0034*/ 	.byte	0x00, 0xf5, 0x21, 0x00


	//----- nvinfo : EIATTR_KPARAM_INFO
	.align		4
.L_144:
        /*0038*/ 	.byte	0x04, 0x17
        /*003a*/ 	.short	(.L_146 - .L_145)
.L_145:
        /*003c*/ 	.word	0x00000000
        /*0040*/ 	.short	0x0000
        /*0042*/ 	.short	0x0000
        /*0044*/ 	.byte	0x00, 0xf5, 0x21, 0x00


	//----- nvinfo : EIATTR_SPARSE_MMA_MASK
	.align		4
.L_146:
        /*0048*/ 	.byte	0x03, 0x50
        /*004a*/ 	.short	0x0000


	//----- nvinfo : EIATTR_MAXREG_COUNT
	.align		4
        /*004c*/ 	.byte	0x03, 0x1b
        /*004e*/ 	.short	0x00ff


	//----- nvinfo : EIATTR_MERCURY_ISA_VERSION
	.align		4
        /*0050*/ 	.byte	0x03, 0x5f
        /*0052*/ 	.short	0x0101


	//----- nvinfo : EIATTR_VRC_CTA_INIT_COUNT
	.align		4
        /*0054*/ 	.byte	0x02, 0x4a
	.zero		1
	.zero		1


	//----- nvinfo : EIATTR_EXIT_INSTR_OFFSETS
	.align		4
        /*0058*/ 	.byte	0x04, 0x1c
        /*005a*/ 	.short	(.L_148 - .L_147)


	//   ....[0]....
.L_147:
        /*005c*/ 	.word	0x00000120


	//   ....[1]....
        /*0060*/ 	.word	0x00000640


	//   ....[2]....
        /*0064*/ 	.word	0x000008b0


	//   ....[3]....
        /*0068*/ 	.word	0x00000a70


	//   ....[4]....
        /*006c*/ 	.word	0x00000b20


	//----- nvinfo : EIATTR_CBANK_PARAM_SIZE
	.align		4
.L_148:
        /*0070*/ 	.byte	0x03, 0x19
        /*0072*/ 	.short	0x001c


	//----- nvinfo : EIATTR_PARAM_CBANK
	.align		4
        /*0074*/ 	.byte	0x04, 0x0a
        /*0076*/ 	.short	(.L_150 - .L_149)
	.align		4
.L_149:
        /*0078*/ 	.word	index@(.nv.constant0._Z4gemmIiEvPT_S1_S1_i)
        /*007c*/ 	.short	0x0380
        /*007e*/ 	.short	0x001c


	//----- nvinfo : EIATTR_SW_WAR
	.align		4
.L_150:
        /*0080*/ 	.byte	0x04, 0x36
        /*0082*/ 	.short	(.L_152 - .L_151)
.L_151:
        /*0084*/ 	.word	0x00000008
.L_152:


//--------------------- .nv.info._Z4axpyIdEvPT_S0_S1_S1_ --------------------------
	.section	.nv.info._Z4axpyIdEvPT_S0_S1_S1_,"",@"SHT_CUDA_INFO"
	.sectionflags	@""
	.align	4


	//----- nvinfo : EIATTR_CUDA_API_VERSION
	.align		4
        /*0000*/ 	.byte	0x04, 0x37
        /*0002*/ 	.short	(.L_154 - .L_153)
.L_153:
        /*0004*/ 	.word	0x00000082


	//----- nvinfo : EIATTR_KPARAM_INFO
	.align		4
.L_154:
        /*0008*/ 	.byte	0x04, 0x17
        /*000a*/ 	.short	(.L_156 - .L_155)
.L_155:
        /*000c*/ 	.word	0x00000000
        /*0010*/ 	.short	0x0003
        /*0012*/ 	.short	0x0018
        /*0014*/ 	.byte	0x00, 0xf5, 0x21, 0x00


	//----- nvinfo : EIATTR_KPARAM_INFO
	.align		4
.L_156:
        /*0018*/ 	.byte	0x04, 0x17
        /*001a*/ 	.short	(.L_158 - .L_157)
.L_157:
        /*001c*/ 	.word	0x00000000
        /*0020*/ 	.short	0x0002
        /*0022*/ 	.short	0x0010
        /*0024*/ 	.byte	0x00, 0xf5, 0x21, 0x00


	//----- nvinfo : EIATTR_KPARAM_INFO
	.align		4
.L_158:
        /*0028*/ 	.byte	0x04, 0x17
        /*002a*/ 	.short	(.L_160 - .L_159)
.L_159:
        /*002c*/ 	.word	0x00000000
        /*0030*/ 	.short	0x0001
        /*0032*/ 	.short	0x0008
        /*0034*/ 	.byte	0x00, 0xf0, 0x21, 0x00


	//----- nvinfo : EIATTR_KPARAM_INFO
	.align		4
.L_160:
        /*0038*/ 	.byte	0x04, 0x17
        /*003a*/ 	.short	(.L_162 - .L_161)
.L_161:
        /*003c*/ 	.word	0x00000000
        /*0040*/ 	.short	0x0000
        /*0042*/ 	.short	0x0000
        /*0044*/ 	.byte	0x00, 0xf5, 0x21, 0x00


	//----- nvinfo : EIATTR_SPARSE_MMA_MASK
	.align		4
.L_162:
        /*0048*/ 	.byte	0x03, 0x50
        /*004a*/ 	.short	0x0000


	//----- nvinfo : EIATTR_MAXREG_COUNT
	.align		4
        /*004c*/ 	.byte	0x03, 0x1b
        /*004e*/ 	.short	0x00ff


	//----- nvinfo : EIATTR_MERCURY_ISA_VERSION
	.align		4
        /*0050*/ 	.byte	0x03, 0x5f
        /*0052*/ 	.short	0x0101


	//----- nvinfo : EIATTR_VRC_CTA_INIT_COUNT
	.align		4
        /*0054*/ 	.byte	0x02, 0x4a
	.zero		1
	.zero		1


	//----- nvinfo : EIATTR_EXIT_INSTR_OFFSETS
	.align		4
        /*0058*/ 	.byte	0x04, 0x1c
        /*005a*/ 	.short	(.L_164 - .L_163)


	//   ....[0]....
.L_163:
        /*005c*/ 	.word	0x00000110


	//----- nvinfo : EIATTR_CBANK_PARAM_SIZE
	.align		4
.L_164:
        /*0060*/ 	.byte	0x03, 0x19
        /*0062*/ 	.short	0x0020


	//----- nvinfo : EIATTR_PARAM_CBANK
	.align		4
        /*0064*/ 	.byte	0x04, 0x0a
        /*0066*/ 	.short	(.L_166 - .L_165)
	.align		4
.L_165:
        /*0068*/ 	.word	index@(.nv.constant0._Z4axpyIdEvPT_S0_S1_S1_)
        /*006c*/ 	.short	0x0380
        /*006e*/ 	.short	0x0020


	//----- nvinfo : EIATTR_SW_WAR
	.align		4
.L_166:
        /*0070*/ 	.byte	0x04, 0x36
        /*0072*/ 	.short	(.L_168 - .L_167)
.L_167:
        /*0074*/ 	.word	0x00000008
.L_168:


//--------------------- .nv.info._Z4axpyIfEvPT_S0_S1_S1_ --------------------------
	.section	.nv.info._Z4axpyIfEvPT_S0_S1_S1_,"",@"SHT_CUDA_INFO"
	.sectionflags	@""
	.align	4


	//----- nvinfo : EIATTR_CUDA_API_VERSION
	.align		4
        /*0000*/ 	.byte	0x04, 0x37
        /*0002*/ 	.short	(.L_170 - .L_169)
.L_169:
        /*0004*/ 	.word	0x00000082


	//----- nvinfo : EIATTR_KPARAM_INFO
	.align		4
.L_170:
        /*0008*/ 	.byte	0x04, 0x17
        /*000a*/ 	.short	(.L_172 - .L_171)
.L_171:
        /*000c*/ 	.word	0x00000000
        /*0010*/ 	.short	0x0003
        /*0012*/ 	.short	0x0018
        /*0014*/ 	.byte	0x00, 0xf5, 0x21, 0x00


	//----- nvinfo : EIATTR_KPARAM_INFO
	.align		4
.L_172:
        /*0018*/ 	.byte	0x04, 0x17
        /*001a*/ 	.short	(.L_174 - .L_173)
.L_173:
        /*001c*/ 	.word	0x00000000
        /*0020*/ 	.short	0x0002
        /*0022*/ 	.short	0x0010
        /*0024*/ 	.byte	0x00, 0xf5, 0x21, 0x00


	//----- nvinfo : EIATTR_KPARAM_INFO
	.align		4
.L_174:
        /*0028*/ 	.byte	0x04, 0x17
        /*002a*/ 	.short	(.L_176 - .L_175)
.L_175:
        /*002c*/ 	.word	0x00000000
        /*0030*/ 	.short	0x0001
        /*0032*/ 	.short	0x0008
        /*0034*/ 	.byte	0x00, 0xf0, 0x11, 0x00


	//----- nvinfo : EIATTR_KPARAM_INFO
	.align		4
.L_176:
        /*0038*/ 	.byte	0x04, 0x17
        /*003a*/ 	.short	(.L_178 - .L_177)
.L_177:
        /*003c*/ 	.word	0x00000000
        /*0040*/ 	.short	0x0000
        /*0042*/ 	.short	0x0000
        /*0044*/ 	.byte	0x00, 0xf5, 0x21, 0x00


	//----- nvinfo : EIATTR_SPARSE_MMA_MASK
	.align		4
.L_178:
        /*0048*/ 	.byte	0x03, 0x50
        /*004a*/ 	.short	0x0000


	//----- nvinfo : EIATTR_MAXREG_COUNT
	.align		4
        /*004c*/ 	.byte	0x03, 0x1b
        /*004e*/ 	.short	0x00ff


	//----- nvinfo : EIATTR_MERCURY_ISA_VERSION
	.align		4
        /*0050*/ 	.byte	0x03, 0x5f
        /*0052*/ 	.short	0x0101


	//----- nvinfo : EIATTR_VRC_CTA_INIT_COUNT
	.align		4
        /*0054*/ 	.byte	0x02, 0x4a
	.zero		1
	.zero		1


	//----- nvinfo : EIATTR_EXIT_INSTR_OFFSETS
	.align		4
        /*0058*/ 	.byte	0x04, 0x1c
        /*005a*/ 	.short	(.L_180 - .L_179)


	//   ....[0]....
.L_179:
        /*005c*/ 	.word	0x00000110


	//----- nvinfo : EIATTR_CBANK_PARAM_SIZE
	.align		4
.L_180:
        /*0060*/ 	.byte	0x03, 0x19
        /*0062*/ 	.short	0x0020


	//----- nvinfo : EIATTR_PARAM_CBANK
	.align		4
        /*0064*/ 	.byte	0x04, 0x0a
        /*0066*/ 	.short	(.L_182 - .L_181)
	.align		4
.L_181:
        /*0068*/ 	.word	index@(.nv.constant0._Z4axpyIfEvPT_S0_S1_S1_)
        /*006c*/ 	.short	0x0380
        /*006e*/ 	.short	0x0020


	//----- nvinfo : EIATTR_SW_WAR
	.align		4
.L_182:
        /*0070*/ 	.byte	0x04, 0x36
        /*0072*/ 	.short	(.L_184 - .L_183)
.L_183:
        /*0074*/ 	.word	0x00000008
.L_184:


//--------------------- .nv.info._Z4axpyIiEvPT_S0_S1_S1_ --------------------------
	.section	.nv.info._Z4axpyIiEvPT_S0_S1_S1_,"",@"SHT_CUDA_INFO"
	.sectionflags	@""
	.align	4


	//----- nvinfo : EIATTR_CUDA_API_VERSION
	.align		4
        /*0000*/ 	.byte	0x04, 0x37
        /*0002*/ 	.short	(.L_186 - .L_185)
.L_185:
        /*0004*/ 	.word	0x00000082


	//----- nvinfo : EIATTR_KPARAM_INFO
	.align		4
.L_186:
        /*0008*/ 	.byte	0x04, 0x17
        /*000a*/ 	.short	(.L_188 - .L_187)
.L_187:
        /*000c*/ 	.word	0x00000000
        /*0010*/ 	.short	0x0003
        /*0012*/ 	.short	0x0018
        /*0014*/ 	.byte	0x00, 0xf5, 0x21, 0x00


	//----- nvinfo : EIATTR_KPARAM_INFO
	.align		4
.L_188:
        /*0018*/ 	.byte	0x04, 0x17
        /*001a*/ 	.short	(.L_190 - .L_189)
.L_189:
        /*001c*/ 	.word	0x00000000
        /*0020*/ 	.short	0x0002
        /*0022*/ 	.short	0x0010
        /*0024*/ 	.byte	0x00, 0xf5, 0x21, 0x00


	//----- nvinfo : EIATTR_KPARAM_INFO
	.align		4
.L_190:
        /*0028*/ 	.byte	0x04, 0x17
        /*002a*/ 	.short	(.L_192 - .L_191)
.L_191:
        /*002c*/ 	.word	0x00000000
        /*0030*/ 	.short	0x0001
        /*0032*/ 	.short	0x0008
        /*0034*/ 	.byte	0x00, 0xf0, 0x11, 0x00


	//----- nvinfo : EIATTR_KPARAM_INFO
	.align		4
.L_192:
        /*0038*/ 	.byte	0x04, 0x17
        /*003a*/ 	.short	(.L_194 - .L_193)
.L_193:
        /*003c*/ 	.word	0x00000000
        /*0040*/ 	.short	0x0000
        /*0042*/ 	.short	0x0000
        /*0044*/ 	.byte	0x00, 0xf5, 0x21, 0x00


	//----- nvinfo : EIATTR_SPARSE_MMA_MASK
	.align		4
.L_194:
        /*0048*/ 	.byte	0x03, 0x50
        /*004a*/ 	.short	0x0000


	//----- nvinfo : EIATTR_MAXREG_COUNT
	.align		4
        /*004c*/ 	.byte	0x03, 0x1b
        /*004e*/ 	.short	0x00ff


	//----- nvinfo : EIATTR_MERCURY_ISA_VERSION
	.align		4
        /*0050*/ 	.byte	0x03, 0x5f
        /*0052*/ 	.short	0x0101


	//----- nvinfo : EIATTR_VRC_CTA_INIT_COUNT
	.align		4
        /*0054*/ 	.byte	0x02, 0x4a
	.zero		1
	.zero		1


	//----- nvinfo : EIATTR_EXIT_INSTR_OFFSETS
	.align		4
        /*0058*/ 	.byte	0x04, 0x1c
        /*005a*/ 	.short	(.L_196 - .L_195)


	//   ....[0]....
.L_195:
        /*005c*/ 	.word	0x00000110


	//----- nvinfo : EIATTR_CBANK_PARAM_SIZE
	.align		4
.L_196:
        /*0060*/ 	.byte	0x03, 0x19
        /*0062*/ 	.short	0x0020


	//----- nvinfo : EIATTR_PARAM_CBANK
	.align		4
        /*0064*/ 	.byte	0x04, 0x0a
        /*0066*/ 	.short	(.L_198 - .L_197)
	.align		4
.L_197:
        /*0068*/ 	.word	index@(.nv.constant0._Z4axpyIiEvPT_S0_S1_S1_)
        /*006c*/ 	.short	0x0380
        /*006e*/ 	.short	0x0020


	//----- nvinfo : EIATTR_SW_WAR
	.align		4
.L_198:
        /*0070*/ 	.byte	0x04, 0x36
        /*0072*/ 	.short	(.L_200 - .L_199)
.L_199:
        /*0074*/ 	.word	0x00000008
.L_200:


//--------------------- .nv.callgraph             --------------------------
	.section	.nv.callgraph,"",@"SHT_CUDA_CALLGRAPH"
	.align	4
	.sectionentsize	8
	.align		4
        /*0000*/ 	.word	0x00000000
	.align		4
        /*0004*/ 	.word	0xffffffff
	.align		4
        /*0008*/ 	.word	0x00000000
	.align		4
        /*000c*/ 	.word	0xfffffffe
	.align		4
        /*0010*/ 	.word	0x00000000
	.align		4
        /*0014*/ 	.word	0xfffffffd
	.align		4
        /*0018*/ 	.word	0x00000000
	.align		4
        /*001c*/ 	.word	0xfffffffc


//--------------------- .nv.constant4             --------------------------
	.section	.nv.constant4,"a",@progbits
	.align	8
	.align		8
.nv.constant4:
        /*0000*/ 	.dword	precalc_xorwow_matrix
	.align		8
        /*0008*/ 	.dword	precalc_xorwow_offset_matrix
	.align		8
        /*0010*/ 	.dword	mrg32k3aM1
	.align		8
        /*0018*/ 	.dword	mrg32k3aM2
	.align		8
        /*0020*/ 	.dword	mrg32k3aM1SubSeq
	.align		8
        /*0028*/ 	.dword	mrg32k3aM2SubSeq
	.align		8
        /*0030*/ 	.dword	mrg32k3aM1Seq
	.align		8
        /*0038*/ 	.dword	mrg32k3aM2Seq


//--------------------- .nv.constant3             --------------------------
	.section	.nv.constant3,"a",@progbits
	.align	8
.nv.constant3:
	.type		__cr_lgamma_table,@object
	.size		__cr_lgamma_table,(.L_8 - __cr_lgamma_table)
__cr_lgamma_table:
        /*0000*/ 	.byte	0x00, 0x00, 0x00, 0x00, 0x00, 0x00, 0x00, 0x00, 0x00, 0x00, 0x00, 0x00, 0x00, 0x00, 0x00, 0x00
        /*0010*/ 	.byte	0xef, 0x39, 0xfa, 0xfe, 0x42, 0x2e, 0xe6, 0x3f, 0x02, 0x20, 0x2a, 0xfa, 0x0b, 0xab, 0xfc, 0x3f
        /*0020*/ 	.byte	0xf9, 0x2c, 0x92, 0x7c, 0xa7, 0x6c, 0x09, 0x40, 0xc9, 0x79, 0x44, 0x3c, 0x64, 0x26, 0x13, 0x40
        /*0030*/ 	.byte	0xca, 0x01, 0xcf, 0x3a, 0x27, 0x51, 0x1a, 0x40, 0x30, 0xcc, 0x2d, 0xf3, 0xe1, 0x0c, 0x21, 0x40
        /*0040*/ 	.byte	0x0d, 0xb7, 0xfc, 0x82, 0x8e, 0x35, 0x25, 0x40
.L_8:


//--------------------- .text._Z4randIdEvPT_i     --------------------------
	.section	.text._Z4randIdEvPT_i,"ax",@progbits
	.align	128
        .global         _Z4randIdEvPT_i
        .type           _Z4randIdEvPT_i,@function
        .size           _Z4randIdEvPT_i,(.L_x_54 - _Z4randIdEvPT_i)
        .other          _Z4randIdEvPT_i,@"STO_CUDA_ENTRY STV_DEFAULT"
_Z4randIdEvPT_i:
.text._Z4randIdEvPT_i:
[----:B------:R-:W0:Y:S01]  /*0000*/  LDC R1, c[0x0][0x37c] ;  /* 0x0000df00ff017b82 */ /* 0x000e220000000800 */
[----:B------:R-:W1:Y:S07]  /*0010*/  S2R R3, SR_TID.X ;  /* 0x0000000000037919 */ /* 0x000e6e0000002100 */
[----:B------:R-:W1:Y:S01]  /*0020*/  S2UR UR4, SR_CTAID.X ;  /* 0x00000000000479c3 */ /* 0x000e620000002500 */
[----:B0-----:R-:W-:Y:S01]  /*0030*/  VIADD R1, R1, 0xffffffd0 ;  /* 0xffffffd001017836 */ /* 0x001fe20000000000 */
[----:B------:R-:W0:Y:S01]  /*0040*/  LDCU.64 UR6, c[0x0][0x358] ;  /* 0x00006b00ff0677ac */ /* 0x000e220008000a00 */
[----:B------:R-:W-:Y:S01]  /*0050*/  IMAD.MOV.U32 R4, RZ, RZ, 0x181c3b5b ;  /* 0x181c3b5bff047424 */ /* 0x000fe200078e00ff */
[----:B------:R-:W-:Y:S01]  /*0060*/  BSSY.RECONVERGENT B0, `(.L_x_0) ;  /* 0x000025f000007945 */ /* 0x000fe20003800200 */
[----:B------:R-:W-:-:S02]  /*0070*/  IMAD.MOV.U32 R5, RZ, RZ, 0x45812c58 ;  /* 0x45812c58ff057424 */ /* 0x000fc400078e00ff */
[----:B------:R-:W-:Y:S01]  /*0080*/  IMAD.MOV.U32 R6, RZ, RZ, 0x2bbf0aa6 ;  /* 0x2bbf0aa6ff067424 */ /* 0x000fe200078e00ff */
[----:B------:R-:W1:Y:S01]  /*0090*/  LDC R2, c[0x0][0x360] ;  /* 0x0000d800ff027b82 */ /* 0x000e620000000800 */
[----:B------:R-:W-:Y:S01]  /*00a0*/  IMAD.MOV.U32 R7, RZ, RZ, -0x75bd8fc ;  /* 0xf8a42704ff077424 */ /* 0x000fe200078e00ff */
[----:B------:R2:W-:Y:S01]  /*00b0*/  STL.64 [R1], R4 ;  /* 0x0000000401007387 */ /* 0x0005e20000100a00 */
[----:B------:R-:W-:Y:S02]  /*00c0*/  IMAD.MOV.U32 R8, RZ, RZ, -0x23270784 ;  /* 0xdcd8f87cff087424 */ /* 0x000fe400078e00ff */
[----:B------:R-:W-:Y:S01]  /*00d0*/  IMAD.MOV.U32 R9, RZ, RZ, 0x3e7d9e5c ;  /* 0x3e7d9e5cff097424 */ /* 0x000fe200078e00ff */
[----:B------:R2:W-:Y:S01]  /*00e0*/  STL.64 [R1+0x8], R6 ;  /* 0x0000080601007387 */ /* 0x0005e20000100a00 */
[----:B------:R-:W-:-:S03]  /*00f0*/  IMAD.MOV.U32 R0, RZ, RZ, 0x45812c58 ;  /* 0x45812c58ff007424 */ /* 0x000fc600078e00ff */
[----:B------:R2:W-:Y:S01]  /*0100*/  STL.64 [R1+0x10], R8 ;  /* 0x0000100801007387 */ /* 0x0005e20000100a00 */
[----:B-1----:R-:W-:Y:S02]  /*0110*/  IMAD R2, R2, UR4, R3 ;  /* 0x0000000402027c24 */ /* 0x002fe4000f8e0203 */
[----:B------:R-:W-:-:S03]  /*0120*/  IMAD.MOV.U32 R3, RZ, RZ, 0x3e7d9e5c ;  /* 0x3e7d9e5cff037424 */ /* 0x000fc600078e00ff */
[----:B------:R-:W-:-:S13]  /*0130*/  ISETP.NE.AND P0, PT, R2, RZ, PT ;  /* 0x000000ff0200720c */ /* 0x000fda0003f05270 */
[----:B0-2---:R-:W-:Y:S05]  /*0140*/  @!P0 BRA `(.L_x_1) ;  /* 0x0000002400408947 */ /* 0x005fea0003800000 */
[--C-:B------:R-:W-:Y:S01]  /*0150*/  SHF.R.S32.HI R7, RZ, 0x1f, R2.reuse ;  /* 0x0000001fff077819 */ /* 0x100fe20000011402 */
[----:B------:R-:W-:Y:S02]  /*0160*/  IMAD.MOV.U32 R12, RZ, RZ, R2 ;  /* 0x000000ffff0c7224 */ /* 0x000fe400078e0002 */
[----:B------:R-:W-:Y:S02]  /*0170*/  IMAD.MOV.U32 R10, RZ, RZ, RZ ;  /* 0x000000ffff0a7224 */ /* 0x000fe400078e00ff */
[----:B------:R-:W-:Y:S02]  /*0180*/  IMAD.MOV.U32 R0, RZ, RZ, 0x45812c58 ;  /* 0x45812c58ff007424 */ /* 0x000fe400078e00ff */
[----:B------:R-:W-:-:S07]  /*0190*/  IMAD.MOV.U32 R3, RZ, RZ, 0x3e7d9e5c ;  /* 0x3e7d9e5cff037424 */ /* 0x000fce00078e00ff */
.L_x_10:
[----:B0-----:R-:W-:Y:S01]  /*01a0*/  LOP3.LUT R2, R12, 0x3, RZ, 0xc0, !PT ;  /* 0x000000030c027812 */ /* 0x001fe200078ec0ff */
[----:B------:R-:W-:Y:S03]  /*01b0*/  BSSY.RECONVERGENT B1, `(.L_x_2) ;  /* 0x0000243000017945 */ /* 0x000fe60003800200 */
[----:B------:R-:W-:-:S04]  /*01c0*/  ISETP.NE.U32.AND P0, PT, R2, RZ, PT ;  /* 0x000000ff0200720c */ /* 0x000fc80003f05070 */
[----:B------:R-:W-:-:S13]  /*01d0*/  ISETP.NE.AND.EX P0, PT, RZ, RZ, PT, P0 ;  /* 0x000000ffff00720c */ /* 0x000fda0003f05300 */
[----:B------:R-:W-:Y:S05]  /*01e0*/  @!P0 BRA `(.L_x_3) ;  /* 0x0000002000fc8947 */ /* 0x000fea0003800000 */
[----:B------:R-:W0:Y:S01]  /*01f0*/  LDC.64 R8, c[0x4][RZ] ;  /* 0x01000000ff087b82 */ /* 0x000e220000000a00 */
[----:B------:R-:W-:Y:S01]  /*0200*/  IMAD.MOV.U32 R0, RZ, RZ, RZ ;  /* 0x000000ffff007224 */ /* 0x000fe200078e00ff */
[----:B------:R-:W-:Y:S01]  /*0210*/  CS2R R2, SRZ ;  /* 0x0000000000027805 */ /* 0x000fe2000001ff00 */
[----:B------:R-:W-:Y:S01]  /*0220*/  IMAD.MOV.U32 R6, RZ, RZ, RZ ;  /* 0x000000ffff067224 */ /* 0x000fe200078e00ff */
[----:B------:R-:W-:Y:S01]  /*0230*/  CS2R R4, SRZ ;  /* 0x0000000000047805 */ /* 0x000fe2000001ff00 */
[----:B0-----:R-:W-:-:S07]  /*0240*/  IMAD.WIDE.U32 R8, R10, 0xc80, R8 ;  /* 0x00000c800a087825 */ /* 0x001fce00078e0008 */
.L_x_5:
[----:B------:R-:W-:-:S06]  /*0250*/  IMAD R11, R6, 0x4, R1 ;  /* 0x00000004060b7824 */ /* 0x000fcc00078e0201 */
[----:B------:R-:W5:Y:S01]  /*0260*/  LDL R11, [R11+0x4] ;  /* 0x000004000b0b7983 */ /* 0x000f620000100800 */
[----:B------:R-:W-:Y:S01]  /*0270*/  IMAD.SHL.U32 R13, R6, 0x20, RZ ;  /* 0x00000020060d7824 */ /* 0x000fe200078e00ff */
[----:B------:R-:W-:-:S06]  /*0280*/  UMOV UR4, URZ ;  /* 0x000000ff00047c82 */ /* 0x000fcc0008000000 */
.L_x_4:
[----:B-----5:R-:W-:Y:S01]  /*0290*/  SHF.R.U32.HI R20, RZ, UR4, R11 ;  /* 0x00000004ff147c19 */ /* 0x020fe2000801160b */
[----:B------:R-:W-:-:S03]  /*02a0*/  VIADD R14, R13, UR4 ;  /* 0x000000040d0e7c36 */ /* 0x000fc60008000000 */
[----:B------:R-:W-:-:S04]  /*02b0*/  LOP3.LUT R15, R20, 0x1, RZ, 0xc0, !PT ;  /* 0x00000001140f7812 */ /* 0x000fc800078ec0ff */
[----:B------:R-:W-:Y:S01]  /*02c0*/  ISETP.NE.U32.AND P0, PT, R15, 0x1, PT ;  /* 0x000000010f00780c */ /* 0x000fe20003f05070 */
[----:B------:R-:W-:-:S03]  /*02d0*/  IMAD R15, R14, 0x5, RZ ;  /* 0x000000050e0f7824 */ /* 0x000fc600078e02ff */
[----:B------:R-:W-:Y:S01]  /*02e0*/  R2P PR, R20, 0x7e ;  /* 0x0000007e14007804 */ /* 0x000fe20000000000 */
[----:B------:R-:W-:-:S08]  /*02f0*/  IMAD.WIDE.U32 R14, R15, 0x4, R8 ;  /* 0x000000040f0e7825 */ /* 0x000fd000078e0008 */
[----:B------:R-:W2:Y:S04]  /*0300*/  @!P0 LDG.E R17, desc[UR6][R14.64] ;  /* 0x000000060e118981 */ /* 0x000ea8000c1e1900 */
[----:B------:R-:W3:Y:S04]  /*0310*/  @P1 LDG.E R19, desc[UR6][R14.64+0x14] ;  /* 0x000014060e131981 */ /* 0x000ee8000c1e1900 */
[----:B------:R-:W4:Y:S04]  /*0320*/  @P2 LDG.E R21, desc[UR6][R14.64+0x28] ;  /* 0x000028060e152981 */ /* 0x000f28000c1e1900 */
[----:B------:R-:W4:Y:S04]  /*0330*/  @P3 LDG.E R23, desc[UR6][R14.64+0x3c] ;  /* 0x00003c060e173981 */ /* 0x000f28000c1e1900 */
[----:B------:R-:W4:Y:S04]  /*0340*/  @!P0 LDG.E R16, desc[UR6][R14.64+0x8] ;  /* 0x000008060e108981 */ /* 0x000f28000c1e1900 */
[----:B------:R-:W4:Y:S04]  /*0350*/  @P4 LDG.E R25, desc[UR6][R14.64+0x50] ;  /* 0x000050060e194981 */ /* 0x000f28000c1e1900 */
[----:B------:R-:W4:Y:S04]  /*0360*/  @!P0 LDG.E R18, desc[UR6][R14.64+0x10] ;  /* 0x000010060e128981 */ /* 0x000f28000c1e1900 */
[----:B------:R-:W4:Y:S04]  /*0370*/  @P1 LDG.E R22, desc[UR6][R14.64+0x1c] ;  /* 0x00001c060e161981 */ /* 0x000f28000c1e1900 */
[----:B------:R-:W4:Y:S04]  /*0380*/  @P1 LDG.E R24, desc[UR6][R14.64+0x24] ;  /* 0x000024060e181981 */ /* 0x000f28000c1e1900 */
[----:B------:R-:W4:Y:S01]  /*0390*/  @P6 LDG.E R27, desc[UR6][R14.64+0x78] ;  /* 0x000078060e1b6981 */ /* 0x000f22000c1e1900 */
[----:B--2---:R-:W-:-:S03]  /*03a0*/  @!P0 LOP3.LUT R0, R0, R17, RZ, 0x3c, !PT ;  /* 0x0000001100008212 */ /* 0x004fc600078e3cff */
[----:B------:R-:W2:Y:S01]  /*03b0*/  @!P0 LDG.E R17, desc[UR6][R14.64+0x4] ;  /* 0x000004060e118981 */ /* 0x000ea2000c1e1900 */
[----:B---3--:R-:W-:-:S03]  /*03c0*/  @P1 LOP3.LUT R0, R0, R19, RZ, 0x3c, !PT ;  /* 0x0000001300001212 */ /* 0x008fc600078e3cff */
[----:B------:R-:W3:Y:S01]  /*03d0*/  @!P0 LDG.E R19, desc[UR6][R14.64+0xc] ;  /* 0x00000c060e138981 */ /* 0x000ee2000c1e1900 */
[----:B----4-:R-:W-:-:S03]  /*03e0*/  @P2 LOP3.LUT R0, R0, R21, RZ, 0x3c, !PT ;  /* 0x0000001500002212 */ /* 0x010fc600078e3cff */
[----:B------:R-:W4:Y:S01]  /*03f0*/  @P1 LDG.E R21, desc[UR6][R14.64+0x18] ;  /* 0x000018060e151981 */ /* 0x000f22000c1e1900 */
[----:B------:R-:W-:-:S03]  /*0400*/  @P3 LOP3.LUT R0, R0, R23, RZ, 0x3c, !PT ;  /* 0x0000001700003212 */ /* 0x000fc600078e3cff */
[----:B------:R-:W4:Y:S01]  /*0410*/  @P5 LDG.E R23, desc[UR6][R14.64+0x64] ;  /* 0x000064060e175981 */ /* 0x000f22000c1e1900 */
[----:B------:R-:W-:-:S03]  /*0420*/  @!P0 LOP3.LUT R5, R5, R16, RZ, 0x3c, !PT ;  /* 0x0000001005058212 */ /* 0x000fc600078e3cff */
[----:B------:R-:W4:Y:S01]  /*0430*/  @P2 LDG.E R16, desc[UR6][R14.64+0x30] ;  /* 0x000030060e102981 */ /* 0x000f22000c1e1900 */
[----:B------:R-:W-:-:S03]  /*0440*/  @P4 LOP3.LUT R0, R0, R25, RZ, 0x3c, !PT ;  /* 0x0000001900004212 */ /* 0x000fc600078e3cff */
[----:B------:R-:W4:Y:S01]  /*0450*/  @P3 LDG.E R25, desc[UR6][R14.64+0x48] ;  /* 0x000048060e193981 */ /* 0x000f22000c1e1900 */
[----:B------:R-:W-:-:S03]  /*0460*/  @!P0 LOP3.LUT R3, R3, R18, RZ, 0x3c, !PT ;  /* 0x0000001203038212 */ /* 0x000fc600078e3cff */
[----:B------:R-:W4:Y:S01]  /*0470*/  @P2 LDG.E R18, desc[UR6][R14.64+0x38] ;  /* 0x000038060e122981 */ /* 0x000f22000c1e1900 */
[----:B------:R-:W-:-:S03]  /*0480*/  @P1 LOP3.LUT R5, R5, R22, RZ, 0x3c, !PT ;  /* 0x0000001605051212 */ /* 0x000fc600078e3cff */
[----:B------:R-:W4:Y:S01]  /*0490*/  @P3 LDG.E R22, desc[UR6][R14.64+0x44] ;  /* 0x000044060e163981 */ /* 0x000f22000c1e1900 */
[----:B--2---:R-:W-:-:S03]  /*04a0*/  @!P0 LOP3.LUT R4, R4, R17, RZ, 0x3c, !PT ;  /* 0x0000001104048212 */ /* 0x004fc600078e3cff */
[----:B------:R-:W2:Y:S01]  /*04b0*/  @P1 LDG.E R17, desc[UR6][R14.64+0x20] ;  /* 0x000020060e111981 */ /* 0x000ea2000c1e1900 */
[----:B---3--:R-:W-:-:S03]  /*04c0*/  @!P0 LOP3.LUT R2, R2, R19, RZ, 0x3c, !PT ;  /* 0x0000001302028212 */ /* 0x008fc600078e3cff */
[----:B------:R-:W3:Y:S01]  /*04d0*/  @P2 LDG.E R19, desc[UR6][R14.64+0x2c] ;  /* 0x00002c060e132981 */ /* 0x000ee2000c1e1900 */
[----:B----4-:R-:W-:-:S03]  /*04e0*/  @P1 LOP3.LUT R4, R4, R21, RZ, 0x3c, !PT ;  /* 0x0000001504041212 */ /* 0x010fc600078e3cff */
[----:B------:R-:W4:Y:S01]  /*04f0*/  @P2 LDG.E R21, desc[UR6][R14.64+0x34] ;  /* 0x000034060e152981 */ /* 0x000f22000c1e1900 */
[----:B------:R-:W-:-:S03]  /*0500*/  @P5 LOP3.LUT R0, R0, R23, RZ, 0x3c, !PT ;  /* 0x0000001700005212 */ /* 0x000fc600078e3cff */
[----:B------:R-:W4:Y:S01]  /*0510*/  @P3 LDG.E R23, desc[UR6][R14.64+0x40] ;  /* 0x000040060e173981 */ /* 0x000f22000c1e1900 */
[----:B------:R-:W-:Y:S02]  /*0520*/  @P1 LOP3.LUT R3, R3, R24, RZ, 0x3c, !PT ;  /* 0x0000001803031212 */ /* 0x000fe400078e3cff */
[----:B------:R-:W-:Y:S01]  /*0530*/  @P2 LOP3.LUT R5, R5, R16, RZ, 0x3c, !PT ;  /* 0x0000001005052212 */ /* 0x000fe200078e3cff */
[----:B------:R-:W4:Y:S04]  /*0540*/  @P5 LDG.E R24, desc[UR6][R14.64+0x6c] ;  /* 0x00006c060e185981 */ /* 0x000f28000c1e1900 */
[----:B------:R-:W4:Y:S01]  /*0550*/  @P3 LDG.E R16, desc[UR6][R14.64+0x4c] ;  /* 0x00004c060e103981 */ /* 0x000f22000c1e1900 */
[----:B------:R-:W-:-:S03]  /*0560*/  @P2 LOP3.LUT R3, R3, R18, RZ, 0x3c, !PT ;  /* 0x0000001203032212 */ /* 0x000fc600078e3cff */
[----:B------:R-:W4:Y:S01]  /*0570*/  @P4 LDG.E R18, desc[UR6][R14.64+0x58] ;  /* 0x000058060e124981 */ /* 0x000f22000c1e1900 */
[----:B------:R-:W-:-:S03]  /*0580*/  @P3 LOP3.LUT R5, R5, R22, RZ, 0x3c, !PT ;  /* 0x0000001605053212 */ /* 0x000fc600078e3cff */
[----:B------:R-:W4:Y:S01]  /*0590*/  @P4 LDG.E R22, desc[UR6][R14.64+0x60] ;  /* 0x000060060e164981 */ /* 0x000f22000c1e1900 */
[----:B--2---:R-:W-:-:S03]  /*05a0*/  @P1 LOP3.LUT R2, R2, R17, RZ, 0x3c, !PT ;  /* 0x0000001102021212 */ /* 0x004fc600078e3cff */
[----:B------:R-:W2:Y:S01]  /*05b0*/  @P4 LDG.E R17, desc[UR6][R14.64+0x54] ;  /* 0x000054060e114981 */ /* 0x000ea2000c1e1900 */
[----:B---3--:R-:W-:-:S03]  /*05c0*/  @P2 LOP3.LUT R4, R4, R19, RZ, 0x3c, !PT ;  /* 0x0000001304042212 */ /* 0x008fc600078e3cff */
[----:B------:R-:W3:Y:S01]  /*05d0*/  @P4 LDG.E R19, desc[UR6][R14.64+0x5c] ;  /* 0x00005c060e134981 */ /* 0x000ee2000c1e1900 */
[----:B----4-:R-:W-:-:S03]  /*05e0*/  @P2 LOP3.LUT R2, R2, R21, RZ, 0x3c, !PT ;  /* 0x0000001502022212 */ /* 0x010fc600078e3cff */
[----:B------:R-:W4:Y:S01]  /*05f0*/  @P5 LDG.E R21, desc[UR6][R14.64+0x68] ;  /* 0x000068060e155981 */ /* 0x000f22000c1e1900 */
[----:B------:R-:W-:-:S03]  /*0600*/  @P3 LOP3.LUT R4, R4, R23, RZ, 0x3c, !PT ;  /* 0x0000001704043212 */ /* 0x000fc600078e3cff */
[----:B------:R-:W4:Y:S01]  /*0610*/  @P5 LDG.E R23, desc[UR6][R14.64+0x70] ;  /* 0x000070060e175981 */ /* 0x000f22000c1e1900 */
[----:B------:R-:W-:Y:S02]  /*0620*/  LOP3.LUT P0, RZ, R20, 0x80, RZ, 0xc0, !PT ;  /* 0x0000008014ff7812 */ /* 0x000fe4000780c0ff */
[----:B------:R-:W-:Y:S02]  /*0630*/  @P3 LOP3.LUT R2, R2, R25, RZ, 0x3c, !PT ;  /* 0x0000001902023212 */ /* 0x000fe400078e3cff */
[----:B------:R-:W-:Y:S02]  /*0640*/  @P3 LOP3.LUT R3, R3, R16, RZ, 0x3c, !PT ;  /* 0x0000001003033212 */ /* 0x000fe400078e3cff */
[----:B------:R-:W4:Y:S01]  /*0650*/  @P5 LDG.E R16, desc[UR6][R14.64+0x74] ;  /* 0x000074060e105981 */ /* 0x000f22000c1e1900 */
[----:B------:R-:W-:-:S03]  /*0660*/  @P4 LOP3.LUT R5, R5, R18, RZ, 0x3c, !PT ;  /* 0x0000001205054212 */ /* 0x000fc600078e3cff */
[----:B------:R-:W4:Y:S01]  /*0670*/  @P6 LDG.E R18, desc[UR6][R14.64+0x80] ;  /* 0x000080060e126981 */ /* 0x000f22000c1e1900 */
[----:B------:R-:W-:-:S03]  /*0680*/  @P4 LOP3.LUT R3, R3, R22, RZ, 0x3c, !PT ;  /* 0x0000001603034212 */ /* 0x000fc600078e3cff */
[----:B------:R-:W4:Y:S01]  /*0690*/  @P6 LDG.E R22, desc[UR6][R14.64+0x88] ;  /* 0x000088060e166981 */ /* 0x000f22000c1e1900 */
[----:B------:R-:W-:-:S03]  /*06a0*/  @P5 LOP3.LUT R5, R5, R24, RZ, 0x3c, !PT ;  /* 0x0000001805055212 */ /* 0x000fc600078e3cff */
[----:B------:R-:W4:Y:S04]  /*06b0*/  @P0 LDG.E R25, desc[UR6][R14.64+0x8c] ;  /* 0x00008c060e190981 */ /* 0x000f28000c1e1900 */
[----:B------:R-:W4:Y:S04]  /*06c0*/  @P0 LDG.E R24, desc[UR6][R14.64+0x94] ;  /* 0x000094060e180981 */ /* 0x000f28000c1e1900 */
        /* <DEDUP_REMOVED lines=9> */
[----:B------:R-:W-:Y:S02]  /*0760*/  @P6 LOP3.LUT R0, R0, R27, RZ, 0x3c, !PT ;  /* 0x0000001b00006212 */ /* 0x000fe400078e3cff */
[----:B------:R-:W-:Y:S02]  /*0770*/  @P5 LOP3.LUT R3, R3, R16, RZ, 0x3c, !PT ;  /* 0x0000001003035212 */ /* 0x000fe400078e3cff */
[----:B------:R-:W-:Y:S02]  /*0780*/  @P6 LOP3.LUT R5, R5, R18, RZ, 0x3c, !PT ;  /* 0x0000001205056212 */ /* 0x000fe400078e3cff */
[----:B------:R-:W-:Y:S02]  /*0790*/  @P6 LOP3.LUT R3, R3, R22, RZ, 0x3c, !PT ;  /* 0x0000001603036212 */ /* 0x000fe400078e3cff */
[----:B------:R-:W-:Y:S02]  /*07a0*/  @P0 LOP3.LUT R0, R0, R25, RZ, 0x3c, !PT ;  /* 0x0000001900000212 */ /* 0x000fe400078e3cff */
[----:B------:R-:W-:-:S02]  /*07b0*/  @P0 LOP3.LUT R5, R5, R24, RZ, 0x3c, !PT ;  /* 0x0000001805050212 */ /* 0x000fc400078e3cff */
[----:B------:R-:W-:Y:S02]  /*07c0*/  @P0 LOP3.LUT R3, R3, R26, RZ, 0x3c, !PT ;  /* 0x0000001a03030212 */ /* 0x000fe400078e3cff */
[----:B--2---:R-:W-:Y:S02]  /*07d0*/  @P6 LOP3.LUT R4, R4, R17, RZ, 0x3c, !PT ;  /* 0x0000001104046212 */ /* 0x004fe400078e3cff */
[----:B---3--:R-:W-:Y:S02]  /*07e0*/  @P6 LOP3.LUT R2, R2, R19, RZ, 0x3c, !PT ;  /* 0x0000001302026212 */ /* 0x008fe400078e3cff */
[----:B----4-:R-:W-:Y:S02]  /*07f0*/  @P0 LOP3.LUT R4, R4, R21, RZ, 0x3c, !PT ;  /* 0x0000001504040212 */ /* 0x010fe400078e3cff */
[----:B------:R-:W-:Y:S02]  /*0800*/  @P0 LOP3.LUT R2, R2, R23, RZ, 0x3c, !PT ;  /* 0x0000001702020212 */ /* 0x000fe400078e3cff */
[----:B------:R-:W-:-:S13]  /*0810*/  R2P PR, R20.B1, 0x7f ;  /* 0x0000007f14007804 */ /* 0x000fda0000001000 */
[----:B------:R-:W2:Y:S04]  /*0820*/  @P0 LDG.E R18, desc[UR6][R14.64+0xb0] ;  /* 0x0000b0060e120981 */ /* 0x000ea8000c1e1900 */
[----:B------:R-:W3:Y:S04]  /*0830*/  @P0 LDG.E R21, desc[UR6][R14.64+0xa0] ;  /* 0x0000a0060e150981 */ /* 0x000ee8000c1e1900 */
[----:B------:R-:W4:Y:S04]  /*0840*/  @P0 LDG.E R23, desc[UR6][R14.64+0xa4] ;  /* 0x0000a4060e170981 */ /* 0x000f28000c1e1900 */
[----:B------:R-:W4:Y:S04]  /*0850*/  @P0 LDG.E R16, desc[UR6][R14.64+0xa8] ;  /* 0x0000a8060e100981 */ /* 0x000f28000c1e1900 */
[----:B------:R-:W4:Y:S04]  /*0860*/  @P0 LDG.E R25, desc[UR6][R14.64+0xac] ;  /* 0x0000ac060e190981 */ /* 0x000f28000c1e1900 */
[----:B------:R-:W4:Y:S04]  /*0870*/  @P1 LDG.E R27, desc[UR6][R14.64+0xb4] ;  /* 0x0000b4060e1b1981 */ /* 0x000f28000c1e1900 */
[----:B------:R-:W4:Y:S04]  /*0880*/  @P2 LDG.E R29, desc[UR6][R14.64+0xc8] ;  /* 0x0000c8060e1d2981 */ /* 0x000f28000c1e1900 */
[----:B------:R-:W4:Y:S04]  /*0890*/  @P3 LDG.E R19, desc[UR6][R14.64+0xdc] ;  /* 0x0000dc060e133981 */ /* 0x000f28000c1e1900 */
        /* <DEDUP_REMOVED lines=12> */
[----:B------:R-:W-:Y:S01]  /*0960*/  LOP3.LUT P0, RZ, R20, 0x8000, RZ, 0xc0, !PT ;  /* 0x0000800014ff7812 */ /* 0x000fe2000780c0ff */
[----:B------:R-:W4:Y:S04]  /*0970*/  @P1 LDG.E R25, desc[UR6][R14.64+0xc0] ;  /* 0x0000c0060e191981 */ /* 0x000f28000c1e1900 */
[----:B------:R-:W4:Y:S01]  /*0980*/  @P1 LDG.E R20, desc[UR6][R14.64+0xc4] ;  /* 0x0000c4060e141981 */ /* 0x000f22000c1e1900 */
[----:B------:R-:W-:-:S03]  /*0990*/  @P1 LOP3.LUT R0, R0, R27, RZ, 0x3c, !PT ;  /* 0x0000001b00001212 */ /* 0x000fc600078e3cff */
[----:B------:R-:W4:Y:S01]  /*09a0*/  @P2 LDG.E R27, desc[UR6][R14.64+0xcc] ;  /* 0x0000cc060e1b2981 */ /* 0x000f22000c1e1900 */
[----:B------:R-:W-:-:S03]  /*09b0*/  @P2 LOP3.LUT R0, R0, R29, RZ, 0x3c, !PT ;  /* 0x0000001d00002212 */ /* 0x000fc600078e3cff */
[----:B------:R-:W4:Y:S01]  /*09c0*/  @P6 LDG.E R29, desc[UR6][R14.64+0x118] ;  /* 0x000118060e1d6981 */ /* 0x000f22000c1e1900 */
[----:B------:R-:W-:-:S03]  /*09d0*/  @P3 LOP3.LUT R0, R0, R19, RZ, 0x3c, !PT ;  /* 0x0000001300003212 */ /* 0x000fc600078e3cff */
[----:B------:R-:W4:Y:S01]  /*09e0*/  @P2 LDG.E R19, desc[UR6][R14.64+0xd4] ;  /* 0x0000d4060e132981 */ /* 0x000f22000c1e1900 */
[----:B------:R-:W-:-:S03]  /*09f0*/  @P4 LOP3.LUT R0, R0, R17, RZ, 0x3c, !PT ;  /* 0x0000001100004212 */ /* 0x000fc600078e3cff */
[----:B------:R-:W4:Y:S04]  /*0a00*/  @P5 LDG.E R17, desc[UR6][R14.64+0x108] ;  /* 0x000108060e115981 */ /* 0x000f28000c1e1900 */
[----:B------:R-:W4:Y:S01]  /*0a10*/  @P0 LDG.E R26, desc[UR6][R14.64+0x13c] ;  /* 0x00013c060e1a0981 */ /* 0x000f22000c1e1900 */
[----:B--2---:R-:W-:-:S03]  /*0a20*/  @P1 LOP3.LUT R5, R5, R18, RZ, 0x3c, !PT ;  /* 0x0000001205051212 */ /* 0x004fc600078e3cff */
[----:B------:R-:W2:Y:S01]  /*0a30*/  @P4 LDG.E R18, desc[UR6][R14.64+0x100] ;  /* 0x000100060e124981 */ /* 0x000ea2000c1e1900 */
[----:B---3--:R-:W-:Y:S02]  /*0a40*/  @P5 LOP3.LUT R0, R0, R21, RZ, 0x3c, !PT ;  /* 0x0000001500005212 */ /* 0x008fe400078e3cff */
[----:B------:R-:W-:Y:S01]  /*0a50*/  @P2 LOP3.LUT R5, R5, R22, RZ, 0x3c, !PT ;  /* 0x0000001605052212 */ /* 0x000fe200078e3cff */
[----:B------:R-:W3:Y:S01]  /*0a60*/  @P3 LDG.E R21, desc[UR6][R14.64+0xe0] ;  /* 0x0000e0060e153981 */ /* 0x000ee2000c1e1900 */
[----:B----4-:R-:W-:-:S03]  /*0a70*/  @P1 LOP3.LUT R4, R4, R23, RZ, 0x3c, !PT ;  /* 0x0000001704041212 */ /* 0x010fc600078e3cff */
[----:B------:R-:W4:Y:S04]  /*0a80*/  @P3 LDG.E R22, desc[UR6][R14.64+0xec] ;  /* 0x0000ec060e163981 */ /* 0x000f28000c1e1900 */
[----:B------:R-:W2:Y:S01]  /*0a90*/  @P3 LDG.E R23, desc[UR6][R14.64+0xe8] ;  /* 0x0000e8060e173981 */ /* 0x000ea2000c1e1900 */
[----:B------:R-:W-:-:S03]  /*0aa0*/  @P1 LOP3.LUT R2, R2, R25, RZ, 0x3c, !PT ;  /* 0x0000001902021212 */ /* 0x000fc600078e3cff */
[----:B------:R-:W2:Y:S01]  /*0ab0*/  @P4 LDG.E R25, desc[UR6][R14.64+0xf4] ;  /* 0x0000f4060e194981 */ /* 0x000ea2000c1e1900 */
[----:B------:R-:W-:-:S03]  /*0ac0*/  @P1 LOP3.LUT R3, R3, R20, RZ, 0x3c, !PT ;  /* 0x0000001403031212 */ /* 0x000fc600078e3cff */
[----:B------:R-:W2:Y:S01]  /*0ad0*/  @P3 LDG.E R20, desc[UR6][R14.64+0xe4] ;  /* 0x0000e4060e143981 */ /* 0x000ea2000c1e1900 */
[----:B------:R-:W-:Y:S02]  /*0ae0*/  @P2 LOP3.LUT R4, R4, R27, RZ, 0x3c, !PT ;  /* 0x0000001b04042212 */ /* 0x000fe400078e3cff */
[----:B------:R-:W-:Y:S01]  /*0af0*/  @P2 LOP3.LUT R3, R3, R16, RZ, 0x3c, !PT ;  /* 0x0000001003032212 */ /* 0x000fe200078e3cff */
[----:B------:R-:W2:Y:S04]  /*0b00*/  @P4 LDG.E R27, desc[UR6][R14.64+0xfc] ;  /* 0x0000fc060e1b4981 */ /* 0x000ea8000c1e1900 */
[----:B------:R-:W2:Y:S01]  /*0b10*/  @P5 LDG.E R16, desc[UR6][R14.64+0x10c] ;  /* 0x00010c060e105981 */ /* 0x000ea2000c1e1900 */
[----:B------:R-:W-:-:S03]  /*0b20*/  @P2 LOP3.LUT R2, R2, R19, RZ, 0x3c, !PT ;  /* 0x0000001302022212 */ /* 0x000fc600078e3cff */
[----:B------:R-:W2:Y:S01]  /*0b30*/  @P5 LDG.E R19, desc[UR6][R14.64+0x110] ;  /* 0x000110060e135981 */ /* 0x000ea2000c1e1900 */
[----:B------:R-:W-:-:S03]  /*0b40*/  @P6 LOP3.LUT R0, R0, R29, RZ, 0x3c, !PT ;  /* 0x0000001d00006212 */ /* 0x000fc600078e3cff */
[----:B------:R-:W2:Y:S01]  /*0b50*/  @P0 LDG.E R29, desc[UR6][R14.64+0x12c] ;  /* 0x00012c060e1d0981 */ /* 0x000ea2000c1e1900 */
[----:B---3--:R-:W-:-:S03]  /*0b60*/  @P3 LOP3.LUT R4, R4, R21, RZ, 0x3c, !PT ;  /* 0x0000001504043212 */ /* 0x008fc600078e3cff */
[----:B------:R-:W3:Y:S01]  /*0b70*/  @P6 LDG.E R21, desc[UR6][R14.64+0x11c] ;  /* 0x00011c060e156981 */ /* 0x000ee2000c1e1900 */
[----:B----4-:R-:W-:-:S03]  /*0b80*/  @P3 LOP3.LUT R3, R3, R22, RZ, 0x3c, !PT ;  /* 0x0000001603033212 */ /* 0x010fc600078e3cff */
[----:B------:R-:W4:Y:S01]  /*0b90*/  @P6 LDG.E R22, desc[UR6][R14.64+0x128] ;  /* 0x000128060e166981 */ /* 0x000f22000c1e1900 */
[----:B--2---:R-:W-:Y:S02]  /*0ba0*/  @P3 LOP3.LUT R2, R2, R23, RZ, 0x3c, !PT ;  /* 0x0000001702023212 */ /* 0x004fe400078e3cff */
[----:B------:R-:W-:Y:S01]  /*0bb0*/  @P4 LOP3.LUT R3, R3, R18, RZ, 0x3c, !PT ;  /* 0x0000001203034212 */ /* 0x000fe200078e3cff */
[----:B------:R-:W2:Y:S01]  /*0bc0*/  @P6 LDG.E R23, desc[UR6][R14.64+0x124] ;  /* 0x000124060e176981 */ /* 0x000ea2000c1e1900 */
[----:B------:R-:W-:-:S03]  /*0bd0*/  @P4 LOP3.LUT R4, R4, R25, RZ, 0x3c, !PT ;  /* 0x0000001904044212 */ /* 0x000fc600078e3cff */
[----:B------:R-:W4:Y:S01]  /*0be0*/  @P6 LDG.E R18, desc[UR6][R14.64+0x120] ;  /* 0x000120060e126981 */ /* 0x000f22000c1e1900 */
[----:B------:R-:W-:-:S03]  /*0bf0*/  @P3 LOP3.LUT R5, R5, R20, RZ, 0x3c, !PT ;  /* 0x0000001405053212 */ /* 0x000fc600078e3cff */
[----:B------:R-:W4:Y:S01]  /*0c00*/  @P5 LDG.E R20, desc[UR6][R14.64+0x114] ;  /* 0x000114060e145981 */ /* 0x000f22000c1e1900 */
[----:B------:R-:W-:Y:S02]  /*0c10*/  @P4 LOP3.LUT R5, R5, R24, RZ, 0x3c, !PT ;  /* 0x0000001805054212 */ /* 0x000fe400078e3cff */
[----:B------:R-:W-:Y:S01]  /*0c20*/  @P5 LOP3.LUT R4, R4, R17, RZ, 0x3c, !PT ;  /* 0x0000001104045212 */ /* 0x000fe200078e3cff */
[----:B------:R-:W4:Y:S04]  /*0c30*/  @P0 LDG.E R24, desc[UR6][R14.64+0x134] ;  /* 0x000134060e180981 */ /* 0x000f28000c1e1900 */
[----:B------:R-:W4:Y:S04]  /*0c40*/  @P0 LDG.E R17, desc[UR6][R14.64+0x130] ;  /* 0x000130060e110981 */ /* 0x000f28000c1e1900 */
[----:B------:R-:W4:Y:S01]  /*0c50*/  @P0 LDG.E R25, desc[UR6][R14.64+0x138] ;  /* 0x000138060e190981 */ /* 0x000f22000c1e1900 */
[----:B------:R-:W-:Y:S01]  /*0c60*/  UIADD3 UR4, UPT, UPT, UR4, 0x10, URZ ;  /* 0x0000001004047890 */ /* 0x000fe2000fffe0ff */
[----:B------:R-:W-:-:S03]  /*0c70*/  @P4 LOP3.LUT R2, R2, R27, RZ, 0x3c, !PT ;  /* 0x0000001b02024212 */ /* 0x000fc600078e3cff */
[----:B------:R-:W-:Y:S01]  /*0c80*/  UISETP.NE.AND UP0, UPT, UR4, 0x20, UPT ;  /* 0x000000200400788c */ /* 0x000fe2000bf05270 */
[----:B------:R-:W-:Y:S02]  /*0c90*/  @P5 LOP3.LUT R5, R5, R16, RZ, 0x3c, !PT ;  /* 0x0000001005055212 */ /* 0x000fe400078e3cff */
[----:B------:R-:W-:Y:S02]  /*0ca0*/  @P5 LOP3.LUT R2, R2, R19, RZ, 0x3c, !PT ;  /* 0x0000001302025212 */ /* 0x000fe400078e3cff */
[----:B------:R-:W-:Y:S02]  /*0cb0*/  @P0 LOP3.LUT R0, R0, R29, RZ, 0x3c, !PT ;  /* 0x0000001d00000212 */ /* 0x000fe400078e3cff */
[----:B---3--:R-:W-:Y:S02]  /*0cc0*/  @P6 LOP3.LUT R4, R4, R21, RZ, 0x3c, !PT ;  /* 0x0000001504046212 */ /* 0x008fe400078e3cff */
[----:B--2---:R-:W-:Y:S02]  /*0cd0*/  @P6 LOP3.LUT R2, R2, R23, RZ, 0x3c, !PT ;  /* 0x0000001702026212 */ /* 0x004fe400078e3cff */
[----:B----4-:R-:W-:-:S02]  /*0ce0*/  @P6 LOP3.LUT R5, R5, R18, RZ, 0x3c, !PT ;  /* 0x0000001205056212 */ /* 0x010fc400078e3cff */
[----:B------:R-:W-:-:S04]  /*0cf0*/  @P5 LOP3.LUT R3, R3, R20, RZ, 0x3c, !PT ;  /* 0x0000001403035212 */ /* 0x000fc800078e3cff */
[----:B------:R-:W-:Y:S02]  /*0d00*/  @P6 LOP3.LUT R3, R3, R22, RZ, 0x3c, !PT ;  /* 0x0000001603036212 */ /* 0x000fe400078e3cff */
[----:B------:R-:W-:Y:S02]  /*0d10*/  @P0 LOP3.LUT R5, R5, R24, RZ, 0x3c, !PT ;  /* 0x0000001805050212 */ /* 0x000fe400078e3cff */
[----:B------:R-:W-:Y:S02]  /*0d20*/  @P0 LOP3.LUT R4, R4, R17, RZ, 0x3c, !PT ;  /* 0x0000001104040212 */ /* 0x000fe400078e3cff */
[----:B------:R-:W-:Y:S02]  /*0d30*/  @P0 LOP3.LUT R3, R3, R26, RZ, 0x3c, !PT ;  /* 0x0000001a03030212 */ /* 0x000fe400078e3cff */
[----:B------:R-:W-:Y:S01]  /*0d40*/  @P0 LOP3.LUT R2, R2, R25, RZ, 0x3c, !PT ;  /* 0x0000001902020212 */ /* 0x000fe200078e3cff */
[----:B------:R-:W-:Y:S06]  /*0d50*/  BRA.U UP0, `(.L_x_4) ;  /* 0xfffffff5004c7547 */ /* 0x000fec000b83ffff */
[----:B------:R-:W-:-:S05]  /*0d60*/  VIADD R6, R6, 0x1 ;  /* 0x0000000106067836 */ /* 0x000fca0000000000 */
[----:B------:R-:W-:-:S13]  /*0d70*/  ISETP.NE.AND P0, PT, R6, 0x5, PT ;  /* 0x000000050600780c */ /* 0x000fda0003f05270 */
[----:B------:R-:W-:Y:S05]  /*0d80*/  @P0 BRA `(.L_x_5) ;  /* 0xfffffff400300947 */ /* 0x000fea000383ffff */
[----:B------:R-:W-:Y:S01]  /*0d90*/  LOP3.LUT R6, R12, 0x3, RZ, 0xc0, !PT ;  /* 0x000000030c067812 */ /* 0x000fe200078ec0ff */
[----:B------:R0:W-:Y:S03]  /*0da0*/  STL.64 [R1+0x8], R4 ;  /* 0x0000080401007387 */ /* 0x0001e60000100a00 */
[----:B------:R-:W-:Y:S01]  /*0db0*/  ISETP.NE.U32.AND P0, PT, R6, 0x1, PT ;  /* 0x000000010600780c */ /* 0x000fe20003f05070 */
[----:B------:R0:W-:Y:S03]  /*0dc0*/  STL.64 [R1+0x10], R2 ;  /* 0x0000100201007387 */ /* 0x0001e60000100a00 */
[----:B------:R-:W-:Y:S01]  /*0dd0*/  ISETP.NE.AND.EX P0, PT, RZ, RZ, PT, P0 ;  /* 0x000000ffff00720c */ /* 0x000fe20003f05300 */
[----:B------:R0:W-:-:S12]  /*0de0*/  STL [R1+0x4], R0 ;  /* 0x0000040001007387 */ /* 0x0001d80000100800 */
[----:B0-----:R-:W-:Y:S05]  /*0df0*/  @!P0 BRA `(.L_x_3) ;  /* 0x0000001400f88947 */ /* 0x001fea0003800000 */
[----:B------:R-:W-:Y:S01]  /*0e00*/  UMOV UR4, URZ ;  /* 0x000000ff00047c82 */ /* 0x000fe20008000000 */
[----:B------:R-:W-:Y:S01]  /*0e10*/  IMAD.MOV.U32 R0, RZ, RZ, RZ ;  /* 0x000000ffff007224 */ /* 0x000fe200078e00ff */
[----:B------:R-:W-:Y:S01]  /*0e20*/  CS2R R4, SRZ ;  /* 0x0000000000047805 */ /* 0x000fe2000001ff00 */
[----:B------:R-:W-:Y:S02]  /*0e30*/  IMAD.MOV.U32 R6, RZ, RZ, RZ ;  /* 0x000000ffff067224 */ /* 0x000fe400078e00ff */
[----:B------:R-:W-:Y:S02]  /*0e40*/  IMAD.MOV.U32 R2, RZ, RZ, RZ ;  /* 0x000000ffff027224 */ /* 0x000fe400078e00ff */
[----:B------:R-:W-:-:S07]  /*0e50*/  IMAD.U32 R3, RZ, RZ, UR4 ;  /* 0x00000004ff037e24 */ /* 0x000fce000f8e00ff */
.L_x_7:
[----:B------:R-:W-:-:S06]  /*0e60*/  IMAD R11, R6, 0x4, R1 ;  /* 0x00000004060b7824 */ /* 0x000fcc00078e0201 */
[----:B------:R-:W5:Y:S01]  /*0e70*/  LDL R11, [R11+0x4] ;  /* 0x000004000b0b7983 */ /* 0x000f620000100800 */
[----:B------:R-:W-:Y:S01]  /*0e80*/  IMAD.SHL.U32 R13, R6, 0x20, RZ ;  /* 0x00000020060d7824 */ /* 0x000fe200078e00ff */
[----:B------:R-:W-:-:S06]  /*0e90*/  UMOV UR4, URZ ;  /* 0x000000ff00047c82 */ /* 0x000fcc0008000000 */
.L_x_6:
        /* <DEDUP_REMOVED lines=179> */
[----:B------:R0:W-:Y:S03]  /*19d0*/  STL [R1+0x4], R0 ;  /* 0x0000040001007387 */ /* 0x0001e60000100800 */
[----:B------:R-:W-:Y:S01]  /*19e0*/  ISETP.NE.AND.EX P0, PT, RZ, RZ, PT, P0 ;  /* 0x000000ffff00720c */ /* 0x000fe20003f05300 */
[----:B------:R0:W-:-:S12]  /*19f0*/  STL.64 [R1+0x10], R2 ;  /* 0x0000100201007387 */ /* 0x0001d80000100a00 */
[----:B0-----:R-:W-:Y:S05]  /*1a00*/  @P0 BRA `(.L_x_3) ;  /* 0x0000000800f40947 */ /* 0x001fea0003800000 */
[----:B------:R-:W-:Y:S01]  /*1a10*/  UMOV UR4, URZ ;  /* 0x000000ff00047c82 */ /* 0x000fe20008000000 */
[----:B------:R-:W-:Y:S01]  /*1a20*/  IMAD.MOV.U32 R0, RZ, RZ, RZ ;  /* 0x000000ffff007224 */ /* 0x000fe200078e00ff */
[----:B------:R-:W-:Y:S01]  /*1a30*/  CS2R R4, SRZ ;  /* 0x0000000000047805 */ /* 0x000fe2000001ff00 */
[----:B------:R-:W-:Y:S02]  /*1a40*/  IMAD.MOV.U32 R6, RZ, RZ, RZ ;  /* 0x000000ffff067224 */ /* 0x000fe400078e00ff */
[----:B------:R-:W-:Y:S02]  /*1a50*/  IMAD.MOV.U32 R2, RZ, RZ, RZ ;  /* 0x000000ffff027224 */ /* 0x000fe400078e00ff */
[----:B------:R-:W-:-:S07]  /*1a60*/  IMAD.U32 R3, RZ, RZ, UR4 ;  /* 0x00000004ff037e24 */ /* 0x000fce000f8e00ff */
.L_x_9:
[----:B------:R-:W-:-:S06]  /*1a70*/  IMAD R11, R6, 0x4, R1 ;  /* 0x00000004060b7824 */ /* 0x000fcc00078e0201 */
[----:B------:R-:W5:Y:S01]  /*1a80*/  LDL R11, [R11+0x4] ;  /* 0x000004000b0b7983 */ /* 0x000f620000100800 */
[----:B------:R-:W-:Y:S01]  /*1a90*/  IMAD.SHL.U32 R13, R6, 0x20, RZ ;  /* 0x00000020060d7824 */ /* 0x000fe200078e00ff */
[----:B------:R-:W-:-:S06]  /*1aa0*/  UMOV UR4, URZ ;  /* 0x000000ff00047c82 */ /* 0x000fcc0008000000 */
.L_x_8:
        /* <DEDUP_REMOVED lines=176> */
[----:B------:R0:W-:Y:S04]  /*25b0*/  STL.64 [R1+0x8], R4 ;  /* 0x0000080401007387 */ /* 0x0001e80000100a00 */
[----:B------:R0:W-:Y:S04]  /*25c0*/  STL [R1+0x4], R0 ;  /* 0x0000040001007387 */ /* 0x0001e80000100800 */
[----:B------:R0:W-:Y:S02]  /*25d0*/  STL.64 [R1+0x10], R2 ;  /* 0x0000100201007387 */ /* 0x0001e40000100a00 */
.L_x_3:
[----:B------:R-:W-:Y:S05]  /*25e0*/  BSYNC.RECONVERGENT B1 ;  /* 0x0000000000017941 */ /* 0x000fea0003800200 */
.L_x_2:
[----:B------:R-:W-:Y:S01]  /*25f0*/  ISETP.GT.U32.AND P0, PT, R12, 0x3, PT ;  /* 0x000000030c00780c */ /* 0x000fe20003f04070 */
[----:B------:R-:W-:Y:S01]  /*2600*/  VIADD R10, R10, 0x1 ;  /* 0x000000010a0a7836 */ /* 0x000fe20000000000 */
[--C-:B------:R-:W-:Y:S02]  /*2610*/  SHF.R.U64 R12, R12, 0x2, R7.reuse ;  /* 0x000000020c0c7819 */ /* 0x100fe40000001207 */
[----:B------:R-:W-:Y:S02]  /*2620*/  ISETP.GT.U32.AND.EX P0, PT, R7, RZ, PT, P0 ;  /* 0x000000ff0700720c */ /* 0x000fe40003f04100 */
[----:B------:R-:W-:-:S11]  /*2630*/  SHF.R.U32.HI R7, RZ, 0x2, R7 ;  /* 0x00000002ff077819 */ /* 0x000fd60000011607 */
[----:B------:R-:W-:Y:S05]  /*2640*/  @P0 BRA `(.L_x_10) ;  /* 0xffffffd800d40947 */ /* 0x000fea000383ffff */
.L_x_1:
[----:B------:R-:W-:Y:S05]  /*2650*/  BSYNC.RECONVERGENT B0 ;  /* 0x0000000000007941 */ /* 0x000fea0003800200 */
.L_x_0:
[----:B------:R-:W1:Y:S01]  /*2660*/  LDCU UR4, c[0x0][0x388] ;  /* 0x00007100ff0477ac */ /* 0x000e620008000800 */
[----:B------:R-:W-:-:S04]  /*2670*/  SHF.R.U32.HI R7, RZ, 0x2, R0 ;  /* 0x00000002ff077819 */ /* 0x000fc80000011600 */
[----:B------:R-:W-:Y:S01]  /*2680*/  LOP3.LUT R7, R7, R0, RZ, 0x3c, !PT ;  /* 0x0000000007077212 */ /* 0x000fe200078e3cff */
[----:B0-----:R-:W-:-:S04]  /*2690*/  IMAD.SHL.U32 R0, R3, 0x10, RZ ;  /* 0x0000001003007824 */ /* 0x001fc800078e00ff */
[----:B------:R-:W-:-:S05]  /*26a0*/  IMAD.SHL.U32 R2, R7, 0x2, RZ ;  /* 0x0000000207027824 */ /* 0x000fca00078e00ff */
[----:B------:R-:W-:Y:S01]  /*26b0*/  LOP3.LUT R0, R7, R2, R0, 0x96, !PT ;  /* 0x0000000207007212 */ /* 0x000fe200078e9600 */
[----:B-1----:R-:W0:Y:S03]  /*26c0*/  I2F.U32.RP R6, UR4 ;  /* 0x0000000400067d06 */ /* 0x002e260008209000 */
[----:B------:R-:W-:Y:S02]  /*26d0*/  LOP3.LUT R0, R0, R3, RZ, 0x3c, !PT ;  /* 0x0000000300007212 */ /* 0x000fe400078e3cff */
[----:B------:R-:W1:Y:S01]  /*26e0*/  LDC.64 R2, c[0x0][0x380] ;  /* 0x0000e000ff027b82 */ /* 0x000e620000000a00 */
[----:B------:R-:W-:Y:S02]  /*26f0*/  ISETP.NE.U32.AND P1, PT, RZ, UR4, PT ;  /* 0x00000004ff007c0c */ /* 0x000fe4000bf25070 */
[----:B------:R-:W-:Y:S01]  /*2700*/  VIADD R0, R0, 0x1821c320 ;  /* 0x1821c32000007836 */ /* 0x000fe20000000000 */
[----:B0-----:R-:W0:Y:S02]  /*2710*/  MUFU.RCP R6, R6 ;  /* 0x0000000600067308 */ /* 0x001e240000001000 */
[----:B0-----:R-:W-:-:S06]  /*2720*/  VIADD R4, R6, 0xffffffe ;  /* 0x0ffffffe06047836 */ /* 0x001fcc0000000000 */
[----:B------:R0:W2:Y:S02]  /*2730*/  F2I.FTZ.U32.TRUNC.NTZ R5, R4 ;  /* 0x0000000400057305 */ /* 0x0000a4000021f000 */
[----:B0-----:R-:W-:Y:S02]  /*2740*/  IMAD.MOV.U32 R4, RZ, RZ, RZ ;  /* 0x000000ffff047224 */ /* 0x001fe400078e00ff */
[----:B--2---:R-:W-:-:S04]  /*2750*/  IMAD.MOV R8, RZ, RZ, -R5 ;  /* 0x000000ffff087224 */ /* 0x004fc800078e0a05 */
[----:B------:R-:W-:-:S04]  /*2760*/  IMAD R7, R8, UR4, RZ ;  /* 0x0000000408077c24 */ /* 0x000fc8000f8e02ff */
[----:B------:R-:W-:-:S06]  /*2770*/  IMAD.HI.U32 R5, R5, R7, R4 ;  /* 0x0000000705057227 */ /* 0x000fcc00078e0004 */
[----:B------:R-:W-:-:S04]  /*2780*/  IMAD.HI.U32 R5, R5, R0, RZ ;  /* 0x0000000005057227 */ /* 0x000fc800078e00ff */
[----:B------:R-:W-:-:S04]  /*2790*/  IMAD.MOV R5, RZ, RZ, -R5 ;  /* 0x000000ffff057224 */ /* 0x000fc800078e0a05 */
[----:B------:R-:W-:-:S05]  /*27a0*/  IMAD R5, R5, UR4, R0 ;  /* 0x0000000405057c24 */ /* 0x000fca000f8e0200 */
[----:B------:R-:W-:-:S13]  /*27b0*/  ISETP.GE.U32.AND P0, PT, R5, UR4, PT ;  /* 0x0000000405007c0c */ /* 0x000fda000bf06070 */
[----:B------:R-:W-:-:S05]  /*27c0*/  @P0 VIADD R5, R5, -UR4 ;  /* 0x8000000405050c36 */ /* 0x000fca0008000000 */
[----:B------:R-:W-:-:S13]  /*27d0*/  ISETP.GE.U32.AND P0, PT, R5, UR4, PT ;  /* 0x0000000405007c0c */ /* 0x000fda000bf06070 */
[----:B------:R-:W-:Y:S01]  /*27e0*/  @P0 VIADD R5, R5, -UR4 ;  /* 0x8000000405050c36 */ /* 0x000fe20008000000 */
[----:B------:R-:W-:-:S05]  /*27f0*/  @!P1 LOP3.LUT R5, RZ, UR4, RZ, 0x33, !PT ;  /* 0x00000004ff059c12 */ /* 0x000fca000f8e33ff */
[----:B-1----:R-:W-:-:S05]  /*2800*/  IMAD.WIDE R2, R5, 0x8, R2 ;  /* 0x0000000805027825 */ /* 0x002fca00078e0202 */
[----:B------:R-:W2:Y:S02]  /*2810*/  LDG.E.64 R4, desc[UR6][R2.64] ;  /* 0x0000000602047981 */ /* 0x000ea4000c1e1b00 */
[----:B--2---:R-:W-:-:S07]  /*2820*/  DADD R4, R4, 1 ;  /* 0x3ff0000004047429 */ /* 0x004fce0000000000 */
[----:B------:R-:W-:Y:S01]  /*2830*/  STG.E.64 desc[UR6][R2.64], R4 ;  /* 0x0000000402007986 */ /* 0x000fe2000c101b06 */
[----:B------:R-:W-:Y:S05]  /*2840*/  EXIT ;  /* 0x000000000000794d */ /* 0x000fea0003800000 */
.L_x_11:
[----:B------:R-:W-:-:S00]  /*2850*/  BRA `(.L_x_11) ;  /* 0xfffffffc00fc7947 */ /* 0x000fc0000383ffff */
[----:B------:R-:W-:-:S00]  /*2860*/  NOP ;  /* 0x0000000000007918 */ /* 0x000fc00000000000 */
        /* <DEDUP_REMOVED lines=9> */
.L_x_54:


//--------------------- .text._Z4randIfEvPT_i     --------------------------
	.section	.text._Z4randIfEvPT_i,"ax",@progbits
	.align	128
        .global         _Z4randIfEvPT_i
        .type           _Z4randIfEvPT_i,@function
        .size           _Z4randIfEvPT_i,(.L_x_55 - _Z4randIfEvPT_i)
        .other          _Z4randIfEvPT_i,@"STO_CUDA_ENTRY STV_DEFAULT"
_Z4randIfEvPT_i:
.text._Z4randIfEvPT_i:
        /* <DEDUP_REMOVED lines=26> */
.L_x_22:
        /* <DEDUP_REMOVED lines=11> */
.L_x_17:
[----:B------:R-:W-:-:S06]  /*0250*/  IMAD R11, R6, 0x4, R1 ;  /* 0x00000004060b7824 */ /* 0x000fcc00078e0201 */
[----:B------:R-:W5:Y:S01]  /*0260*/  LDL R11, [R11+0x4] ;  /* 0x000004000b0b7983 */ /* 0x000f620000100800 */
[----:B------:R-:W-:Y:S01]  /*0270*/  IMAD.SHL.U32 R13, R6, 0x20, RZ ;  /* 0x00000020060d7824 */ /* 0x000fe200078e00ff */
[----:B------:R-:W-:-:S06]  /*0280*/  UMOV UR4, URZ ;  /* 0x000000ff00047c82 */ /* 0x000fcc0008000000 */
.L_x_16:
        /* <DEDUP_REMOVED lines=189> */
.L_x_19:
[----:B------:R-:W-:-:S06]  /*0e60*/  IMAD R11, R6, 0x4, R1 ;  /* 0x00000004060b7824 */ /* 0x000fcc00078e0201 */
[----:B------:R-:W5:Y:S01]  /*0e70*/  LDL R11, [R11+0x4] ;  /* 0x000004000b0b7983 */ /* 0x000f620000100800 */
[----:B------:R-:W-:Y:S01]  /*0e80*/  IMAD.SHL.U32 R13, R6, 0x20, RZ ;  /* 0x00000020060d7824 */ /* 0x000fe200078e00ff */
[----:B------:R-:W-:-:S06]  /*0e90*/  UMOV UR4, URZ ;  /* 0x000000ff00047c82 */ /* 0x000fcc0008000000 */
.L_x_18:
        /* <DEDUP_REMOVED lines=189> */
.L_x_21:
[----:B------:R-:W-:-:S06]  /*1a70*/  IMAD R11, R6, 0x4, R1 ;  /* 0x00000004060b7824 */ /* 0x000fcc00078e0201 */
[----:B------:R-:W5:Y:S01]  /*1a80*/  LDL R11, [R11+0x4] ;  /* 0x000004000b0b7983 */ /* 0x000f620000100800 */
[----:B------:R-:W-:Y:S01]  /*1a90*/  IMAD.SHL.U32 R13, R6, 0x20, RZ ;  /* 0x00000020060d7824 */ /* 0x000fe200078e00ff */
[----:B------:R-:W-:-:S06]  /*1aa0*/  UMOV UR4, URZ ;  /* 0x000000ff00047c82 */ /* 0x000fcc0008000000 */
.L_x_20:
        /* <DEDUP_REMOVED lines=179> */
.L_x_15:
[----:B------:R-:W-:Y:S05]  /*25e0*/  BSYNC.RECONVERGENT B1 ;  /* 0x0000000000017941 */ /* 0x000fea0003800200 */
.L_x_14:
[----:B------:R-:W-:Y:S01]  /*25f0*/  ISETP.GT.U32.AND P0, PT, R12, 0x3, PT ;  /* 0x000000030c00780c */ /* 0x000fe20003f04070 */
[----:B------:R-:W-:Y:S01]  /*2600*/  VIADD R10, R10, 0x1 ;  /* 0x000000010a0a7836 */ /* 0x000fe20000000000 */
[--C-:B------:R-:W-:Y:S02]  /*2610*/  SHF.R.U64 R12, R12, 0x2, R7.reuse ;  /* 0x000000020c0c7819 */ /* 0x100fe40000001207 */
[----:B------:R-:W-:Y:S02]  /*2620*/  ISETP.GT.U32.AND.EX P0, PT, R7, RZ, PT, P0 ;  /* 0x000000ff0700720c */ /* 0x000fe40003f04100 */
[----:B------:R-:W-:-:S11]  /*2630*/  SHF.R.U32.HI R7, RZ, 0x2, R7 ;  /* 0x00000002ff077819 */ /* 0x000fd60000011607 */
[----:B------:R-:W-:Y:S05]  /*2640*/  @P0 BRA `(.L_x_22) ;  /* 0xffffffd800d40947 */ /* 0x000fea000383ffff */
.L_x_13:
[----:B------:R-:W-:Y:S05]  /*2650*/  BSYNC.RECONVERGENT B0 ;  /* 0x0000000000007941 */ /* 0x000fea0003800200 */
.L_x_12:
        /* <DEDUP_REMOVED lines=27> */
[----:B------:R-:W2:Y:S02]  /*2810*/  LDG.E R0, desc[UR6][R2.64] ;  /* 0x0000000602007981 */ /* 0x000ea4000c1e1900 */
[----:B--2---:R-:W-:-:S05]  /*2820*/  FADD R5, R0, 1 ;  /* 0x3f80000000057421 */ /* 0x004fca0000000000 */
[----:B------:R-:W-:Y:S01]  /*2830*/  STG.E desc[UR6][R2.64], R5 ;  /* 0x0000000502007986 */ /* 0x000fe2000c101906 */
[----:B------:R-:W-:Y:S05]  /*2840*/  EXIT ;  /* 0x000000000000794d */ /* 0x000fea0003800000 */
.L_x_23:
        /* <DEDUP_REMOVED lines=11> */
.L_x_55:


//--------------------- .text._Z4randIiEvPT_i     --------------------------
	.section	.text._Z4randIiEvPT_i,"ax",@progbits
	.align	128
        .global         _Z4randIiEvPT_i
        .type           _Z4randIiEvPT_i,@function
        .size           _Z4randIiEvPT_i,(.L_x_56 - _Z4randIiEvPT_i)
        .other          _Z4randIiEvPT_i,@"STO_CUDA_ENTRY STV_DEFAULT"
_Z4randIiEvPT_i:
.text._Z4randIiEvPT_i:
        /* <DEDUP_REMOVED lines=26> */
.L_x_34:
        /* <DEDUP_REMOVED lines=11> */
.L_x_29:
[----:B------:R-:W-:-:S06]  /*0250*/  IMAD R11, R6, 0x4, R1 ;  /* 0x00000004060b7824 */ /* 0x000fcc00078e0201 */
[----:B------:R-:W5:Y:S01]  /*0260*/  LDL R11, [R11+0x4] ;  /* 0x000004000b0b7983 */ /* 0x000f620000100800 */
[----:B------:R-:W-:Y:S01]  /*0270*/  IMAD.SHL.U32 R13, R6, 0x20, RZ ;  /* 0x00000020060d7824 */ /* 0x000fe200078e00ff */
[----:B------:R-:W-:-:S06]  /*0280*/  UMOV UR4, URZ ;  /* 0x000000ff00047c82 */ /* 0x000fcc0008000000 */
.L_x_28:
        /* <DEDUP_REMOVED lines=189> */
.L_x_31:
[----:B------:R-:W-:-:S06]  /*0e60*/  IMAD R11, R6, 0x4, R1 ;  /* 0x00000004060b7824 */ /* 0x000fcc00078e0201 */
[----:B------:R-:W5:Y:S01]  /*0e70*/  LDL R11, [R11+0x4] ;  /* 0x000004000b0b7983 */ /* 0x000f620000100800 */
[----:B------:R-:W-:Y:S01]  /*0e80*/  IMAD.SHL.U32 R13, R6, 0x20, RZ ;  /* 0x00000020060d7824 */ /* 0x000fe200078e00ff */
[----:B------:R-:W-:-:S06]  /*0e90*/  UMOV UR4, URZ ;  /* 0x000000ff00047c82 */ /* 0x000fcc0008000000 */
.L_x_30:
        /* <DEDUP_REMOVED lines=189> */
.L_x_33:
[----:B------:R-:W-:-:S06]  /*1a70*/  IMAD R11, R6, 0x4, R1 ;  /* 0x00000004060b7824 */ /* 0x000fcc00078e0201 */
[----:B------:R-:W5:Y:S01]  /*1a80*/  LDL R11, [R11+0x4] ;  /* 0x000004000b0b7983 */ /* 0x000f620000100800 */
[----:B------:R-:W-:Y:S01]  /*1a90*/  IMAD.SHL.U32 R13, R6, 0x20, RZ ;  /* 0x00000020060d7824 */ /* 0x000fe200078e00ff */
[----:B------:R-:W-:-:S06]  /*1aa0*/  UMOV UR4, URZ ;  /* 0x000000ff00047c82 */ /* 0x000fcc0008000000 */
.L_x_32:
        /* <DEDUP_REMOVED lines=179> */
.L_x_27:
[----:B------:R-:W-:Y:S05]  /*25e0*/  BSYNC.RECONVERGENT B1 ;  /* 0x0000000000017941 */ /* 0x000fea0003800200 */
.L_x_26:
[----:B------:R-:W-:Y:S01]  /*25f0*/  ISETP.GT.U32.AND P0, PT, R12, 0x3, PT ;  /* 0x000000030c00780c */ /* 0x000fe20003f04070 */
[----:B------:R-:W-:Y:S01]  /*2600*/  VIADD R10, R10, 0x1 ;  /* 0x000000010a0a7836 */ /* 0x000fe20000000000 */
[--C-:B------:R-:W-:Y:S02]  /*2610*/  SHF.R.U64 R12, R12, 0x2, R7.reuse ;  /* 0x000000020c0c7819 */ /* 0x100fe40000001207 */
[----:B------:R-:W-:Y:S02]  /*2620*/  ISETP.GT.U32.AND.EX P0, PT, R7, RZ, PT, P0 ;  /* 0x000000ff0700720c */ /* 0x000fe40003f04100 */
[----:B------:R-:W-:-:S11]  /*2630*/  SHF.R.U32.HI R7, RZ, 0x2, R7 ;  /* 0x00000002ff077819 */ /* 0x000fd60000011607 */
[----:B------:R-:W-:Y:S05]  /*2640*/  @P0 BRA `(.L_x_34) ;  /* 0xffffffd800d40947 */ /* 0x000fea000383ffff */
.L_x_25:
[----:B------:R-:W-:Y:S05]  /*2650*/  BSYNC.RECONVERGENT B0 ;  /* 0x0000000000007941 */ /* 0x000fea0003800200 */
.L_x_24:
        /* <DEDUP_REMOVED lines=28> */
[----:B--2---:R-:W-:-:S05]  /*2820*/  I2FP.F32.S32 R0, R0 ;  /* 0x0000000000007245 */ /* 0x004fca0000201400 */
[----:B------:R-:W-:-:S04]  /*2830*/  FADD R0, R0, 1 ;  /* 0x3f80000000007421 */ /* 0x000fc80000000000 */
[----:B------:R-:W0:Y:S02]  /*2840*/  F2I.TRUNC.NTZ R5, R0 ;  /* 0x0000000000057305 */ /* 0x000e24000020f100 */
[----:B0-----:R-:W-:Y:S01]  /*2850*/  STG.E desc[UR6][R2.64], R5 ;  /* 0x0000000502007986 */ /* 0x001fe2000c101906 */
[----:B------:R-:W-:Y:S05]  /*2860*/  EXIT ;  /* 0x000000000000794d */ /* 0x000fea0003800000 */
.L_x_35:
        /* <DEDUP_REMOVED lines=9> */
.L_x_56:


//--------------------- .text._Z4gemmIdEvPT_S1_S1_i --------------------------
	.section	.text._Z4gemmIdEvPT_S1_S1_i,"ax",@progbits
	.align	128
        .global         _Z4gemmIdEvPT_S1_S1_i
        .type           _Z4gemmIdEvPT_S1_S1_i,@function
        .size           _Z4gemmIdEvPT_S1_S1_i,(.L_x_57 - _Z4gemmIdEvPT_S1_S1_i)
        .other          _Z4gemmIdEvPT_S1_S1_i,@"STO_CUDA_ENTRY STV_DEFAULT"
_Z4gemmIdEvPT_S1_S1_i:
.text._Z4gemmIdEvPT_S1_S1_i:
[----:B------:R-:W-:Y:S01]  /*0000*/  LDC R1, c[0x0][0x37c] ;  /* 0x0000df00ff017b82 */ /* 0x000fe20000000800 */
[----:B------:R-:W0:Y:S07]  /*0010*/  S2R R4, SR_TID.Y ;  /* 0x0000000000047919 */ /* 0x000e2e0000002200 */
[----:B------:R-:W1:Y:S01]  /*0020*/  LDC R0, c[0x0][0x360] ;  /* 0x0000d800ff007b82 */ /* 0x000e620000000800 */
[----:B------:R-:W2:Y:S01]  /*0030*/  LDCU UR18, c[0x0][0x398] ;  /* 0x00007300ff1277ac */ /* 0x000ea20008000800 */
[----:B------:R-:W1:Y:S01]  /*0040*/  S2R R7, SR_TID.X ;  /* 0x0000000000077919 */ /* 0x000e620000002100 */
[----:B------:R-:W3:Y:S05]  /*0050*/  LDCU.64 UR16, c[0x0][0x358] ;  /* 0x00006b00ff1077ac */ /* 0x000eea0008000a00 */
[----:B------:R-:W0:Y:S08]  /*0060*/  S2UR UR5, SR_CTAID.Y ;  /* 0x00000000000579c3 */ /* 0x000e300000002600 */
[----:B------:R-:W0:Y:S01]  /*0070*/  LDC R5, c[0x0][0x364] ;  /* 0x0000d900ff057b82 */ /* 0x000e220000000800 */
[----:B--2---:R-:W-:-:S07]  /*0080*/  UISETP.GE.AND UP0, UPT, UR18, 0x1, UPT ;  /* 0x000000011200788c */ /* 0x004fce000bf06270 */
[----:B------:R-:W1:Y:S01]  /*0090*/  S2UR UR4, SR_CTAID.X ;  /* 0x00000000000479c3 */ /* 0x000e620000002500 */
[----:B------:R-:W-:-:S07]  /*00a0*/  PLOP3.LUT P0, PT, PT, PT, UP0, 0x80, 0x8 ;  /* 0x000000000008781c */ /* 0x000fce0003f0f008 */
[----:B------:R-:W2:Y:S01]  /*00b0*/  LDC.64 R2, c[0x0][0x380] ;  /* 0x0000e000ff027b82 */ /* 0x000ea20000000a00 */
[----:B0-----:R-:W-:-:S04]  /*00c0*/  IMAD R5, R5, UR5, R4 ;  /* 0x0000000505057c24 */ /* 0x001fc8000f8e0204 */
[----:B------:R-:W-:Y:S02]  /*00d0*/  IMAD R5, R5, UR18, RZ ;  /* 0x0000001205057c24 */ /* 0x000fe4000f8e02ff */
[----:B-1----:R-:W-:-:S05]  /*00e0*/  IMAD R0, R0, UR4, R7 ;  /* 0x0000000400007c24 */ /* 0x002fca000f8e0207 */
[----:B------:R-:W-:-:S05]  /*00f0*/  IADD3 R7, PT, PT, R0, R5, RZ ;  /* 0x0000000500077210 */ /* 0x000fca0007ffe0ff */
[----:B--2---:R-:W-:-:S05]  /*0100*/  IMAD.WIDE R2, R7, 0x8, R2 ;  /* 0x0000000807027825 */ /* 0x004fca00078e0202 */
[----:B---3--:R0:W-:Y:S01]  /*0110*/  STG.E.64 desc[UR16][R2.64], RZ ;  /* 0x000000ff02007986 */ /* 0x0081e2000c101b10 */
[----:B------:R-:W-:Y:S05]  /*0120*/  @!P0 EXIT ;  /* 0x000000000000894d */ /* 0x000fea0003800000 */
[----:B------:R-:W-:Y:S01]  /*0130*/  UISETP.GE.U32.AND UP0, UPT, UR18, 0x8, UPT ;  /* 0x000000081200788c */ /* 0x000fe2000bf06070 */
[----:B------:R-:W-:Y:S01]  /*0140*/  CS2R R8, SRZ ;  /* 0x0000000000087805 */ /* 0x000fe2000001ff00 */
[----:B------:R-:W-:-:S07]  /*0150*/  UMOV UR4, URZ ;  /* 0x000000ff00047c82 */ /* 0x000fce0008000000 */
[----:B------:R-:W-:Y:S05]  /*0160*/  BRA.U !UP0, `(.L_x_36) ;  /* 0x00000005081c7547 */ /* 0x000fea000b800000 */
[----:B------:R-:W1:Y:S01]  /*0170*/  LDC.64 R6, c[0x0][0x388] ;  /* 0x0000e200ff067b82 */ /* 0x000e620000000a00 */
[----:B------:R-:W2:Y:S01]  /*0180*/  LDCU.64 UR20, c[0x0][0x390] ;  /* 0x00007200ff1477ac */ /* 0x000ea20008000a00 */
[----:B------:R-:W-:Y:S01]  /*0190*/  IMAD.MOV.U32 R4, RZ, RZ, R0 ;  /* 0x000000ffff047224 */ /* 0x000fe200078e0000 */
[----:B------:R-:W-:Y:S01]  /*01a0*/  CS2R R8, SRZ ;  /* 0x0000000000087805 */ /* 0x000fe2000001ff00 */
[----:B------:R-:W-:-:S04]  /*01b0*/  ULOP3.LUT UR4, UR18, 0x7ffffff8, URZ, 0xc0, !UPT ;  /* 0x7ffffff812047892 */ /* 0x000fc8000f8ec0ff */
[----:B------:R-:W-:Y:S02]  /*01c0*/  UIADD3 UR5, UPT, UPT, -UR4, URZ, URZ ;  /* 0x000000ff04057290 */ /* 0x000fe4000fffe1ff */
[----:B--2---:R-:W-:Y:S02]  /*01d0*/  UIMAD.WIDE.U32 UR6, UR18, 0x18, UR20 ;  /* 0x00000018120678a5 */ /* 0x004fe4000f8e0014 */
[----:B------:R-:W-:Y:S02]  /*01e0*/  UIMAD.WIDE.U32 UR8, UR18, 0x20, UR20 ;  /* 0x00000020120878a5 */ /* 0x000fe4000f8e0014 */
[----:B------:R-:W-:Y:S01]  /*01f0*/  UIMAD.WIDE.U32 UR10, UR18, 0x28, UR20 ;  /* 0x00000028120a78a5 */ /* 0x000fe2000f8e0014 */
[----:B-1----:R-:W-:Y:S01]  /*0200*/  IMAD.WIDE.U32 R6, R5, 0x8, R6 ;  /* 0x0000000805067825 */ /* 0x002fe200078e0006 */
[----:B------:R-:W-:Y:S02]  /*0210*/  UIMAD.WIDE.U32 UR12, UR18, 0x30, UR20 ;  /* 0x00000030120c78a5 */ /* 0x000fe4000f8e0014 */
[----:B------:R-:W-:Y:S01]  /*0220*/  UIMAD.WIDE.U32 UR14, UR18, 0x38, UR20 ;  /* 0x00000038120e78a5 */ /* 0x000fe2000f8e0014 */
[----:B------:R-:W-:-:S04]  /*0230*/  IADD3 R16, P0, PT, R6, 0x20, RZ ;  /* 0x0000002006107810 */ /* 0x000fc80007f1e0ff */
[----:B------:R-:W-:-:S09]  /*0240*/  IADD3.X R17, PT, PT, RZ, R7, RZ, P0, !PT ;  /* 0x00000007ff117210 */ /* 0x000fd200007fe4ff */
.L_x_37:
[----:B------:R-:W-:Y:S01]  /*0250*/  HFMA2 R11, -RZ, RZ, 0, 4.76837158203125e-07 ;  /* 0x00000008ff0b7431 */ /* 0x000fe200000001ff */
[----:B------:R-:W-:Y:S01]  /*0260*/  MOV R6, R16 ;  /* 0x0000001000067202 */ /* 0x000fe20000000f00 */
[----:B------:R-:W-:-:S05]  /*0270*/  IMAD.MOV.U32 R7, RZ, RZ, R17 ;  /* 0x000000ffff077224 */ /* 0x000fca00078e0011 */
[----:B------:R-:W2:Y:S01]  /*0280*/  LDG.E.64 R12, desc[UR16][R6.64+-0x20] ;  /* 0xffffe010060c7981 */ /* 0x000ea2000c1e1b00 */
[----:B------:R-:W-:-:S05]  /*0290*/  IMAD.WIDE R10, R4, R11, UR20 ;  /* 0x00000014040a7e25 */ /* 0x000fca000f8e020b */
[----:B-1----:R-:W2:Y:S01]  /*02a0*/  LDG.E.64 R14, desc[UR16][R10.64] ;  /* 0x000000100a0e7981 */ /* 0x002ea2000c1e1b00 */
[----:B------:R-:W-:Y:S01]  /*02b0*/  MOV R17, UR18 ;  /* 0x0000001200117c02 */ /* 0x000fe20008000f00 */
[----:B--2---:R-:W-:-:S04]  /*02c0*/  DFMA R14, R12, R14, R8 ;  /* 0x0000000e0c0e722b */ /* 0x004fc80000000008 */
[----:B------:R-:W-:-:S03]  /*02d0*/  IMAD.WIDE.U32 R8, R17, 0x8, R10 ;  /* 0x0000000811087825 */ /* 0x000fc600078e000a */
[----:B------:R1:W-:Y:S04]  /*02e0*/  STG.E.64 desc[UR16][R2.64], R14 ;  /* 0x0000000e02007986 */ /* 0x0003e8000c101b10 */
[----:B------:R-:W2:Y:S04]  /*02f0*/  LDG.E.64 R8, desc[UR16][R8.64] ;  /* 0x0000001008087981 */ /* 0x000ea8000c1e1b00 */
[----:B------:R-:W2:Y:S01]  /*0300*/  LDG.E.64 R12, desc[UR16][R6.64+-0x18] ;  /* 0xffffe810060c7981 */ /* 0x000ea2000c1e1b00 */
[----:B------:R-:W-:Y:S01]  /*0310*/  UIMAD.WIDE.U32 UR22, UR18, 0x10, UR20 ;  /* 0x00000010121678a5 */ /* 0x000fe2000f8e0014 */
[----:B------:R-:W-:Y:S01]  /*0320*/  MOV R19, 0x8 ;  /* 0x0000000800137802 */ /* 0x000fe20000000f00 */
[----:B--2---:R-:W-:-:S04]  /*0330*/  DFMA R16, R12, R8, R14 ;  /* 0x000000080c10722b */ /* 0x004fc8000000000e */
[----:B------:R-:W-:-:S03]  /*0340*/  IMAD.WIDE R12, R4, R19, UR22 ;  /* 0x00000016040c7e25 */ /* 0x000fc6000f8e0213 */
[----:B------:R2:W-:Y:S04]  /*0350*/  STG.E.64 desc[UR16][R2.64], R16 ;  /* 0x0000001002007986 */ /* 0x0005e8000c101b10 */
[----:B------:R-:W3:Y:S04]  /*0360*/  LDG.E.64 R12, desc[UR16][R12.64] ;  /* 0x000000100c0c7981 */ /* 0x000ee8000c1e1b00 */
[----:B------:R-:W3:Y:S01]  /*0370*/  LDG.E.64 R10, desc[UR16][R6.64+-0x10] ;  /* 0xfffff010060a7981 */ /* 0x000ee2000c1e1b00 */
[----:B------:R-:W-:-:S04]  /*0380*/  IMAD.MOV.U32 R21, RZ, RZ, 0x8 ;  /* 0x00000008ff157424 */ /* 0x000fc800078e00ff */
[----:B------:R-:W-:Y:S01]  /*0390*/  IMAD.WIDE R20, R4, R21, UR6 ;  /* 0x0000000604147e25 */ /* 0x000fe2000f8e0215 */
[----:B---3--:R-:W-:-:S07]  /*03a0*/  DFMA R10, R10, R12, R16 ;  /* 0x0000000c0a0a722b */ /* 0x008fce0000000010 */
[----:B------:R3:W-:Y:S04]  /*03b0*/  STG.E.64 desc[UR16][R2.64], R10 ;  /* 0x0000000a02007986 */ /* 0x0007e8000c101b10 */
[----:B-1----:R-:W4:Y:S04]  /*03c0*/  LDG.E.64 R14, desc[UR16][R20.64] ;  /* 0x00000010140e7981 */ /* 0x002f28000c1e1b00 */
[----:B------:R-:W4:Y:S01]  /*03d0*/  LDG.E.64 R8, desc[UR16][R6.64+-0x8] ;  /* 0xfffff81006087981 */ /* 0x000f22000c1e1b00 */
[----:B------:R-:W-:Y:S01]  /*03e0*/  IMAD.WIDE R18, R4, R19, UR8 ;  /* 0x0000000804127e25 */ /* 0x000fe2000f8e0213 */
[----:B----4-:R-:W-:-:S07]  /*03f0*/  DFMA R14, R8, R14, R10 ;  /* 0x0000000e080e722b */ /* 0x010fce000000000a */
[----:B------:R1:W-:Y:S04]  /*0400*/  STG.E.64 desc[UR16][R2.64], R14 ;  /* 0x0000000e02007986 */ /* 0x0003e8000c101b10 */
[----:B------:R-:W4:Y:S04]  /*0410*/  LDG.E.64 R12, desc[UR16][R18.64] ;  /* 0x00000010120c7981 */ /* 0x000f28000c1e1b00 */
[----:B------:R-:W4:Y:S01]  /*0420*/  LDG.E.64 R8, desc[UR16][R6.64] ;  /* 0x0000001006087981 */ /* 0x000f22000c1e1b00 */
[----:B--2---:R-:W-:Y:S01]  /*0430*/  MOV R17, 0x8 ;  /* 0x0000000800117802 */ /* 0x004fe20000000f00 */
[----:B----4-:R-:W-:-:S04]  /*0440*/  DFMA R12, R8, R12, R14 ;  /* 0x0000000c080c722b */ /* 0x010fc8000000000e */
[----:B------:R-:W-:-:S03]  /*0450*/  IMAD.WIDE R8, R4, R17, UR10 ;  /* 0x0000000a04087e25 */ /* 0x000fc6000f8e0211 */
[----:B------:R2:W-:Y:S04]  /*0460*/  STG.E.64 desc[UR16][R2.64], R12 ;  /* 0x0000000c02007986 */ /* 0x0005e8000c101b10 */
[----:B------:R-:W4:Y:S04]  /*0470*/  LDG.E.64 R8, desc[UR16][R8.64] ;  /* 0x0000001008087981 */ /* 0x000f28000c1e1b00 */
[----:B---3--:R-:W4:Y:S01]  /*0480*/  LDG.E.64 R10, desc[UR16][R6.64+0x8] ;  /* 0x00000810060a7981 */ /* 0x008f22000c1e1b00 */
[----:B------:R-:W-:Y:S01]  /*0490*/  MOV R21, 0x8 ;  /* 0x0000000800157802 */ /* 0x000fe20000000f00 */
[----:B----4-:R-:W-:-:S04]  /*04a0*/  DFMA R16, R10, R8, R12 ;  /* 0x000000080a10722b */ /* 0x010fc8000000000c */
[----:B------:R-:W-:-:S03]  /*04b0*/  IMAD.WIDE R10, R4, R21, UR12 ;  /* 0x0000000c040a7e25 */ /* 0x000fc6000f8e0215 */
[----:B------:R3:W-:Y:S04]  /*04c0*/  STG.E.64 desc[UR16][R2.64], R16 ;  /* 0x0000001002007986 */ /* 0x0007e8000c101b10 */
[----:B------:R-:W4:Y:S04]  /*04d0*/  LDG.E.64 R10, desc[UR16][R10.64] ;  /* 0x000000100a0a7981 */ /* 0x000f28000c1e1b00 */
[----:B-1----:R-:W4:Y:S01]  /*04e0*/  LDG.E.64 R14, desc[UR16][R6.64+0x10] ;  /* 0x00001010060e7981 */ /* 0x002f22000c1e1b00 */
[----:B------:R-:W-:-:S04]  /*04f0*/  IMAD.MOV.U32 R19, RZ, RZ, 0x8 ;  /* 0x00000008ff137424 */ /* 0x000fc800078e00ff */
[----:B--2---:R-:W-:Y:S01]  /*0500*/  IMAD.WIDE R12, R4, R19, UR14 ;  /* 0x0000000e040c7e25 */ /* 0x004fe2000f8e0213 */
[----:B----4-:R-:W-:-:S07]  /*0510*/  DFMA R14, R14, R10, R16 ;  /* 0x0000000a0e0e722b */ /* 0x010fce0000000010 */
[----:B------:R1:W-:Y:S04]  /*0520*/  STG.E.64 desc[UR16][R2.64], R14 ;  /* 0x0000000e02007986 */ /* 0x0003e8000c101b10 */
[----:B------:R-:W2:Y:S04]  /*0530*/  LDG.E.64 R12, desc[UR16][R12.64] ;  /* 0x000000100c0c7981 */ /* 0x000ea8000c1e1b00 */
[----:B------:R-:W2:Y:S01]  /*0540*/  LDG.E.64 R8, desc[UR16][R6.64+0x18] ;  /* 0x0000181006087981 */ /* 0x000ea2000c1e1b00 */
[----:B------:R-:W-:-:S04]  /*0550*/  UIADD3 UR5, UPT, UPT, UR5, 0x8, URZ ;  /* 0x0000000805057890 */ /* 0x000fc8000fffe0ff */
[----:B------:R-:W-:Y:S01]  /*0560*/  UISETP.NE.AND UP0, UPT, UR5, URZ, UPT ;  /* 0x000000ff0500728c */ /* 0x000fe2000bf05270 */
[----:B---3--:R-:W-:Y:S02]  /*0570*/  IADD3 R16, P0, PT, R6, 0x40, RZ ;  /* 0x0000004006107810 */ /* 0x008fe40007f1e0ff */
[----:B------:R-:W-:Y:S02]  /*0580*/  MOV R11, UR18 ;  /* 0x00000012000b7c02 */ /* 0x000fe40008000f00 */
[----:B------:R-:W-:Y:S02]  /*0590*/  IADD3.X R17, PT, PT, RZ, R7, RZ, P0, !PT ;  /* 0x00000007ff117210 */ /* 0x000fe400007fe4ff */
[----:B------:R-:W-:Y:S01]  /*05a0*/  LEA R4, R11, R4, 0x3 ;  /* 0x000000040b047211 */ /* 0x000fe200078e18ff */
[----:B--2---:R-:W-:-:S07]  /*05b0*/  DFMA R8, R8, R12, R14 ;  /* 0x0000000c0808722b */ /* 0x004fce000000000e */
[----:B------:R1:W-:Y:S01]  /*05c0*/  STG.E.64 desc[UR16][R2.64], R8 ;  /* 0x0000000802007986 */ /* 0x0003e2000c101b10 */
[----:B------:R-:W-:Y:S05]  /*05d0*/  BRA.U UP0, `(.L_x_37) ;  /* 0xfffffffd001c7547 */ /* 0x000fea000b83ffff */
.L_x_36:
[----:B------:R-:W-:-:S06]  /*05e0*/  ULOP3.LUT UR5, UR18, 0x7, URZ, 0xc0, !UPT ;  /* 0x0000000712057892 */ /* 0x000fcc000f8ec0ff */
[----:B------:R-:W-:-:S13]  /*05f0*/  ISETP.NE.AND P0, PT, RZ, UR5, PT ;  /* 0x00000005ff007c0c */ /* 0x000fda000bf05270 */
[----:B------:R-:W-:Y:S05]  /*0600*/  @!P0 EXIT ;  /* 0x000000000000894d */ /* 0x000fea0003800000 */
[----:B------:R-:W-:Y:S02]  /*0610*/  UISETP.GE.U32.AND UP0, UPT, UR5, 0x4, UPT ;  /* 0x000000040500788c */ /* 0x000fe4000bf06070 */
[----:B------:R-:W-:-:S07]  /*0620*/  ULOP3.LUT UR5, UR18, 0x3, URZ, 0xc0, !UPT ;  /* 0x0000000312057892 */ /* 0x000fce000f8ec0ff */
[----:B------:R-:W-:Y:S05]  /*0630*/  BRA.U !UP0, `(.L_x_38) ;  /* 0x00000001088c7547 */ /* 0x000fea000b800000 */
[----:B------:R-:W2:Y:S01]  /*0640*/  LDC.64 R10, c[0x0][0x388] ;  /* 0x0000e200ff0a7b82 */ /* 0x000ea20000000a00 */
[----:B-1----:R-:W-:Y:S01]  /*0650*/  IMAD.U32 R15, RZ, RZ, UR4 ;  /* 0x00000004ff0f7e24 */ /* 0x002fe2000f8e00ff */
[----:B------:R-:W-:Y:S01]  /*0660*/  IADD3 R7, PT, PT, R5, UR4, RZ ;  /* 0x0000000405077c10 */ /* 0x000fe2000fffe0ff */
[----:B------:R-:W1:Y:S02]  /*0670*/  LDCU.64 UR6, c[0x0][0x388] ;  /* 0x00007100ff0677ac */ /* 0x000e640008000a00 */
[----:B------:R-:W-:-:S03]  /*0680*/  IMAD R15, R15, UR18, R0 ;  /* 0x000000120f0f7c24 */ /* 0x000fc6000f8e0200 */
[----:B------:R-:W3:Y:S01]  /*0690*/  LDC.64 R12, c[0x0][0x390] ;  /* 0x0000e400ff0c7b82 */ /* 0x000ee20000000a00 */
[----:B--2---:R-:W-:-:S06]  /*06a0*/  IMAD.WIDE.U32 R10, R7, 0x8, R10 ;  /* 0x00000008070a7825 */ /* 0x004fcc00078e000a */
[----:B------:R-:W2:Y:S01]  /*06b0*/  LDG.E.64 R10, desc[UR16][R10.64] ;  /* 0x000000100a0a7981 */ /* 0x000ea2000c1e1b00 */
[----:B---3--:R-:W-:-:S05]  /*06c0*/  IMAD.WIDE R12, R15, 0x8, R12 ;  /* 0x000000080f0c7825 */ /* 0x008fca00078e020c */
[----:B------:R-:W2:Y:S01]  /*06d0*/  LDG.E.64 R14, desc[UR16][R12.64] ;  /* 0x000000100c0e7981 */ /* 0x000ea2000c1e1b00 */
[----:B------:R-:W-:Y:S02]  /*06e0*/  IADD3 R4, P0, PT, R5, UR4, RZ ;  /* 0x0000000405047c10 */ /* 0x000fe4000ff1e0ff */
[----:B------:R-:W-:Y:S02]  /*06f0*/  MOV R17, UR18 ;  /* 0x0000001200117c02 */ /* 0x000fe40008000f00 */
[----:B------:R-:W-:Y:S02]  /*0700*/  IADD3.X R7, PT, PT, RZ, RZ, RZ, P0, !PT ;  /* 0x000000ffff077210 */ /* 0x000fe400007fe4ff */
[----:B-1----:R-:W-:Y:S01]  /*0710*/  LEA R6, P0, R4, UR6, 0x3 ;  /* 0x0000000604067c11 */ /* 0x002fe2000f8018ff */
[----:B------:R-:W-:-:S03]  /*0720*/  IMAD.WIDE.U32 R16, R17, 0x8, R12 ;  /* 0x0000000811107825 */ /* 0x000fc600078e000c */
[----:B------:R-:W-:Y:S01]  /*0730*/  LEA.HI.X R7, R4, UR7, R7, 0x3, P0 ;  /* 0x0000000704077c11 */ /* 0x000fe200080f1c07 */
[----:B--2---:R-:W-:-:S07]  /*0740*/  DFMA R14, R10, R14, R8 ;  /* 0x0000000e0a0e722b */ /* 0x004fce0000000008 */
[----:B------:R1:W-:Y:S04]  /*0750*/  STG.E.64 desc[UR16][R2.64], R14 ;  /* 0x0000000e02007986 */ /* 0x0003e8000c101b10 */
[----:B------:R-:W2:Y:S04]  /*0760*/  LDG.E.64 R10, desc[UR16][R16.64] ;  /* 0x00000010100a7981 */ /* 0x000ea8000c1e1b00 */
[----:B------:R-:W2:Y:S01]  /*0770*/  LDG.E.64 R8, desc[UR16][R6.64+0x8] ;  /* 0x0000081006087981 */ /* 0x000ea2000c1e1b00 */
[----:B------:R-:W-:-:S04]  /*0780*/  IMAD.U32 R13, RZ, RZ, UR18 ;  /* 0x00000012ff0d7e24 */ /* 0x000fc8000f8e00ff */
[----:B------:R-:W-:Y:S01]  /*0790*/  IMAD.WIDE.U32 R12, R13, 0x8, R16 ;  /* 0x000000080d0c7825 */ /* 0x000fe200078e0010 */
[----:B--2---:R-:W-:-:S07]  /*07a0*/  DFMA R10, R8, R10, R14 ;  /* 0x0000000a080a722b */ /* 0x004fce000000000e */
[----:B------:R2:W-:Y:S04]  /*07b0*/  STG.E.64 desc[UR16][R2.64], R10 ;  /* 0x0000000a02007986 */ /* 0x0005e8000c101b10 */
[----:B------:R-:W3:Y:S04]  /*07c0*/  LDG.E.64 R8, desc[UR16][R6.64+0x10] ;  /* 0x0000101006087981 */ /* 0x000ee8000c1e1b00 */
[----:B------:R-:W3:Y:S01]  /*07d0*/  LDG.E.64 R18, desc[UR16][R12.64] ;  /* 0x000000100c127981 */ /* 0x000ee2000c1e1b00 */
[----:B------:R-:W-:-:S05]  /*07e0*/  MOV R21, UR18 ;  /* 0x0000001200157c02 */ /* 0x000fca0008000f00 */
[----:B-1----:R-:W-:Y:S01]  /*07f0*/  IMAD.WIDE.U32 R14, R21, 0x8, R12 ;  /* 0x00000008150e7825 */ /* 0x002fe200078e000c */
[----:B---3--:R-:W-:-:S07]  /*0800*/  DFMA R18, R8, R18, R10 ;  /* 0x000000120812722b */ /* 0x008fce000000000a */
[----:B------:R2:W-:Y:S04]  /*0810*/  STG.E.64 desc[UR16][R2.64], R18 ;  /* 0x0000001202007986 */ /* 0x0005e8000c101b10 */
[----:B------:R-:W3:Y:S04]  /*0820*/  LDG.E.64 R8, desc[UR16][R6.64+0x18] ;  /* 0x0000181006087981 */ /* 0x000ee8000c1e1b00 */
[----:B------:R-:W3:Y:S01]  /*0830*/  LDG.E.64 R14, desc[UR16][R14.64] ;  /* 0x000000100e0e7981 */ /* 0x000ee2000c1e1b00 */
[----:B------:R-:W-:Y:S01]  /*0840*/  UIADD3 UR4, UPT, UPT, UR4, 0x4, URZ ;  /* 0x0000000404047890 */ /* 0x000fe2000fffe0ff */
[----:B---3--:R-:W-:-:S07]  /*0850*/  DFMA R8, R8, R14, R18 ;  /* 0x0000000e0808722b */ /* 0x008fce0000000012 */
[----:B------:R2:W-:Y:S04]  /*0860*/  STG.E.64 desc[UR16][R2.64], R8 ;  /* 0x0000000802007986 */ /* 0x0005e8000c101b10 */
.L_x_38:
[----:B------:R-:W-:-:S13]  /*0870*/  ISETP.NE.AND P0, PT, RZ, UR5, PT ;  /* 0x00000005ff007c0c */ /* 0x000fda000bf05270 */
[----:B------:R-:W-:Y:S05]  /*0880*/  @!P0 EXIT ;  /* 0x000000000000894d */ /* 0x000fea0003800000 */
[----:B------:R-:W-:-:S09]  /*0890*/  UISETP.NE.AND UP0, UPT, UR5, 0x1, UPT ;  /* 0x000000010500788c */ /* 0x000fd2000bf05270 */
[----:B------:R-:W-:Y:S05]  /*08a0*/  BRA.U !UP0, `(.L_x_39) ;  /* 0x00000001085c7547 */ /* 0x000fea000b800000 */
[----:B------:R-:W3:Y:S01]  /*08b0*/  LDC.64 R6, c[0x0][0x388] ;  /* 0x0000e200ff067b82 */ /* 0x000ee20000000a00 */
[----:B-1----:R-:W-:Y:S01]  /*08c0*/  MOV R15, UR4 ;  /* 0x00000004000f7c02 */ /* 0x002fe20008000f00 */
[----:B------:R-:W1:Y:S01]  /*08d0*/  LDCU.64 UR6, c[0x0][0x388] ;  /* 0x00007100ff0677ac */ /* 0x000e620008000a00 */
[----:B------:R-:W-:-:S03]  /*08e0*/  IADD3 R13, PT, PT, R5, UR4, RZ ;  /* 0x00000004050d7c10 */ /* 0x000fc6000fffe0ff */
[----:B------:R-:W-:Y:S02]  /*08f0*/  IMAD R15, R15, UR18, R0 ;  /* 0x000000120f0f7c24 */ /* 0x000fe4000f8e0200 */
[----:B--2---:R-:W2:Y:S01]  /*0900*/  LDC.64 R10, c[0x0][0x390] ;  /* 0x0000e400ff0a7b82 */ /* 0x004ea20000000a00 */
[----:B---3--:R-:W-:-:S05]  /*0910*/  IMAD.WIDE.U32 R12, R13, 0x8, R6 ;  /* 0x000000080d0c7825 */ /* 0x008fca00078e0006 */
[----:B------:R-:W3:Y:S01]  /*0920*/  LDG.E.64 R6, desc[UR16][R12.64] ;  /* 0x000000100c067981 */ /* 0x000ee2000c1e1b00 */
[----:B--2---:R-:W-:-:S05]  /*0930*/  IMAD.WIDE R14, R15, 0x8, R10 ;  /* 0x000000080f0e7825 */ /* 0x004fca00078e020a */
[----:B------:R-:W3:Y:S01]  /*0940*/  LDG.E.64 R10, desc[UR16][R14.64] ;  /* 0x000000100e0a7981 */ /* 0x000ee2000c1e1b00 */
[----:B------:R-:W-:Y:S02]  /*0950*/  IADD3 R4, P0, PT, R5, UR4, RZ ;  /* 0x0000000405047c10 */ /* 0x000fe4000ff1e0ff */
[----:B------:R-:W-:-:S03]  /*0960*/  MOV R19, UR18 ;  /* 0x0000001200137c02 */ /* 0x000fc60008000f00 */
[----:B------:R-:W-:Y:S01]  /*0970*/  IMAD.X R17, RZ, RZ, RZ, P0 ;  /* 0x000000ffff117224 */ /* 0x000fe200000e06ff */
[----:B-1----:R-:W-:-:S04]  /*0980*/  LEA R16, P0, R4, UR6, 0x3 ;  /* 0x0000000604107c11 */ /* 0x002fc8000f8018ff */
[----:B------:R-:W-:Y:S01]  /*0990*/  LEA.HI.X R17, R4, UR7, R17, 0x3, P0 ;  /* 0x0000000704117c11 */ /* 0x000fe200080f1c11 */
[----:B---3--:R-:W-:Y:S01]  /*09a0*/  DFMA R6, R6, R10, R8 ;  /* 0x0000000a0606722b */ /* 0x008fe20000000008 */
[----:B------:R-:W-:-:S06]  /*09b0*/  IMAD.WIDE.U32 R10, R19, 0x8, R14 ;  /* 0x00000008130a7825 */ /* 0x000fcc00078e000e */
[----:B------:R3:W-:Y:S04]  /*09c0*/  STG.E.64 desc[UR16][R2.64], R6 ;  /* 0x0000000602007986 */ /* 0x0007e8000c101b10 */
[----:B------:R-:W2:Y:S04]  /*09d0*/  LDG.E.64 R8, desc[UR16][R16.64+0x8] ;  /* 0x0000081010087981 */ /* 0x000ea8000c1e1b00 */
[----:B------:R-:W2:Y:S01]  /*09e0*/  LDG.E.64 R10, desc[UR16][R10.64] ;  /* 0x000000100a0a7981 */ /* 0x000ea2000c1e1b00 */
[----:B------:R-:W-:Y:S01]  /*09f0*/  UIADD3 UR4, UPT, UPT, UR4, 0x2, URZ ;  /* 0x0000000204047890 */ /* 0x000fe2000fffe0ff */
[----:B--2---:R-:W-:-:S07]  /*0a00*/  DFMA R8, R8, R10, R6 ;  /* 0x0000000a0808722b */ /* 0x004fce0000000006 */
[----:B------:R3:W-:Y:S04]  /*0a10*/  STG.E.64 desc[UR16][R2.64], R8 ;  /* 0x0000000802007986 */ /* 0x0007e8000c101b10 */
.L_x_39:
[----:B------:R-:W-:-:S04]  /*0a20*/  ULOP3.LUT UR5, UR18, 0x1, URZ, 0xc0, !UPT ;  /* 0x0000000112057892 */ /* 0x000fc8000f8ec0ff */
[----:B------:R-:W-:-:S06]  /*0a30*/  UISETP.NE.U32.AND UP0, UPT, UR5, 0x1, UPT ;  /* 0x000000010500788c */ /* 0x000fcc000bf05070 */
[----:B------:R-:W-:-:S13]  /*0a40*/  PLOP3.LUT P0, PT, PT, PT, UP0, 0x80, 0x8 ;  /* 0x000000000008781c */ /* 0x000fda0003f0f008 */
[----:B------:R-:W-:Y:S05]  /*0a50*/  @P0 EXIT ;  /* 0x000000000000094d */ /* 0x000fea0003800000 */
[----:B---3--:R-:W3:Y:S01]  /*0a60*/  LDC.64 R6, c[0x0][0x388] ;  /* 0x0000e200ff067b82 */ /* 0x008ee20000000a00 */
[----:B------:R-:W-:Y:S02]  /*0a70*/  MOV R13, UR4 ;  /* 0x00000004000d7c02 */ /* 0x000fe40008000f00 */
[----:B------:R-:W-:-:S03]  /*0a80*/  IADD3 R5, PT, PT, R5, UR4, RZ ;  /* 0x0000000405057c10 */ /* 0x000fc6000fffe0ff */
[----:B------:R-:W-:Y:S02]  /*0a90*/  IMAD R13, R13, UR18, R0 ;  /* 0x000000120d0d7c24 */ /* 0x000fe4000f8e0200 */
[----:B--2---:R-:W2:Y:S01]  /*0aa0*/  LDC.64 R10, c[0x0][0x390] ;  /* 0x0000e400ff0a7b82 */ /* 0x004ea20000000a00 */
[----:B---3--:R-:W-:-:S06]  /*0ab0*/  IMAD.WIDE.U32 R4, R5, 0x8, R6 ;  /* 0x0000000805047825 */ /* 0x008fcc00078e0006 */
[----:B------:R-:W1:Y:S01]  /*0ac0*/  LDG.E.64 R4, desc[UR16][R4.64] ;  /* 0x0000001004047981 */ /* 0x000e62000c1e1b00 */
[----:B--2---:R-:W-:-:S06]  /*0ad0*/  IMAD.WIDE R6, R13, 0x8, R10 ;  /* 0x000000080d067825 */ /* 0x004fcc00078e020a */
[----:B------:R-:W1:Y:S02]  /*0ae0*/  LDG.E.64 R6, desc[UR16][R6.64] ;  /* 0x0000001006067981 */ /* 0x000e64000c1e1b00 */
[----:B-1----:R-:W-:-:S07]  /*0af0*/  DFMA R8, R4, R6, R8 ;  /* 0x000000060408722b */ /* 0x002fce0000000008 */
[----:B------:R-:W-:Y:S01]  /*0b00*/  STG.E.64 desc[UR16][R2.64], R8 ;  /* 0x0000000802007986 */ /* 0x000fe2000c101b10 */
[----:B------:R-:W-:Y:S05]  /*0b10*/  EXIT ;  /* 0x000000000000794d */ /* 0x000fea0003800000 */
.L_x_40:
        /* <DEDUP_REMOVED lines=14> */
.L_x_57:


//--------------------- .text._Z4gemmIfEvPT_S1_S1_i --------------------------
	.section	.text._Z4gemmIfEvPT_S1_S1_i,"ax",@progbits
	.align	128
        .global         _Z4gemmIfEvPT_S1_S1_i
        .type           _Z4gemmIfEvPT_S1_S1_i,@function
        .size           _Z4gemmIfEvPT_S1_S1_i,(.L_x_58 - _Z4gemmIfEvPT_S1_S1_i)
        .other          _Z4gemmIfEvPT_S1_S1_i,@"STO_CUDA_ENTRY STV_DEFAULT"
_Z4gemmIfEvPT_S1_S1_i:
.text._Z4gemmIfEvPT_S1_S1_i:
        /* <DEDUP_REMOVED lines=17> */
[----:B---3--:R0:W-:Y:S01]  /*0110*/  STG.E desc[UR16][R2.64], RZ ;  /* 0x000000ff02007986 */ /* 0x0081e2000c101910 */
[----:B------:R-:W-:Y:S05]  /*0120*/  @!P0 EXIT ;  /* 0x000000000000894d */ /* 0x000fea0003800000 */
[----:B------:R-:W-:Y:S01]  /*0130*/  UISETP.GE.U32.AND UP0, UPT, UR18, 0x8, UPT ;  /* 0x000000081200788c */ /* 0x000fe2000bf06070 */
[----:B------:R-:W-:Y:S01]  /*0140*/  HFMA2 R7, -RZ, RZ, 0, 0 ;  /* 0x00000000ff077431 */ /* 0x000fe200000001ff */
[----:B------:R-:W-:-:S07]  /*0150*/  UMOV UR4, URZ ;  /* 0x000000ff00047c82 */ /* 0x000fce0008000000 */
[----:B------:R-:W-:Y:S05]  /*0160*/  BRA.U !UP0, `(.L_x_41) ;  /* 0x0000000508287547 */ /* 0x000fea000b800000 */
[----:B------:R-:W1:Y:S01]  /*0170*/  LDC.64 R6, c[0x0][0x388] ;  /* 0x0000e200ff067b82 */ /* 0x000e620000000a00 */
[----:B------:R-:W2:Y:S01]  /*0180*/  LDCU.64 UR20, c[0x0][0x390] ;  /* 0x00007200ff1477ac */ /* 0x000ea20008000a00 */
[----:B------:R-:W-:Y:S01]  /*0190*/  MOV R4, R0 ;  /* 0x0000000000047202 */ /* 0x000fe20000000f00 */
        /* <DEDUP_REMOVED lines=9> */
[----:B------:R-:W-:Y:S02]  /*0230*/  IADD3.X R9, PT, PT, RZ, R7, RZ, P0, !PT ;  /* 0x00000007ff097210 */ /* 0x000fe400007fe4ff */
[----:B------:R-:W-:-:S07]  /*0240*/  MOV R7, RZ ;  /* 0x000000ff00077202 */ /* 0x000fce0000000f00 */
.L_x_42:
[----:B------:R-:W-:Y:S02]  /*0250*/  MOV R11, 0x4 ;  /* 0x00000004000b7802 */ /* 0x000fe40000000f00 */
[----:B------:R-:W-:-:S03]  /*0260*/  MOV R8, R6 ;  /* 0x0000000600087202 */ /* 0x000fc60000000f00 */
[----:B------:R-:W-:Y:S02]  /*0270*/  IMAD.WIDE R10, R4, R11, UR20 ;  /* 0x00000014040a7e25 */ /* 0x000fe4000f8e020b */
[----:B--2---:R-:W2:Y:S04]  /*0280*/  LDG.E R6, desc[UR16][R8.64+-0x10] ;  /* 0xfffff01008067981 */ /* 0x004ea8000c1e1900 */
[----:B------:R-:W2:Y:S01]  /*0290*/  LDG.E R10, desc[UR16][R10.64] ;  /* 0x000000100a0a7981 */ /* 0x000ea2000c1e1900 */
[----:B------:R-:W-:-:S06]  /*02a0*/  UIMAD.WIDE.U32 UR22, UR18, 0x4, UR20 ;  /* 0x00000004121678a5 */ /* 0x000fcc000f8e0014 */
[----:B------:R-:W-:Y:S02]  /*02b0*/  MOV R12, UR22 ;  /* 0x00000016000c7c02 */ /* 0x000fe40008000f00 */
[----:B------:R-:W-:Y:S01]  /*02c0*/  MOV R13, UR23 ;  /* 0x00000017000d7c02 */ /* 0x000fe20008000f00 */
[----:B--2---:R-:W-:Y:S02]  /*02d0*/  FFMA R15, R6, R10, R7 ;  /* 0x0000000a060f7223 */ /* 0x004fe40000000007 */
[----:B------:R-:W-:-:S03]  /*02e0*/  IMAD.WIDE R6, R4, 0x4, R12 ;  /* 0x0000000404067825 */ /* 0x000fc600078e020c */
[----:B------:R1:W-:Y:S04]  /*02f0*/  STG.E desc[UR16][R2.64], R15 ;  /* 0x0000000f02007986 */ /* 0x0003e8000c101910 */
[----:B------:R-:W2:Y:S04]  /*0300*/  LDG.E R6, desc[UR16][R6.64] ;  /* 0x0000001006067981 */ /* 0x000ea8000c1e1900 */
[----:B------:R-:W2:Y:S01]  /*0310*/  LDG.E R14, desc[UR16][R8.64+-0xc] ;  /* 0xfffff410080e7981 */ /* 0x000ea2000c1e1900 */
[----:B------:R-:W-:-:S06]  /*0320*/  UIMAD.WIDE.U32 UR22, UR18, 0x8, UR20 ;  /* 0x00000008121678a5 */ /* 0x000fcc000f8e0014 */
[----:B------:R-:W-:Y:S02]  /*0330*/  MOV R12, UR22 ;  /* 0x00000016000c7c02 */ /* 0x000fe40008000f00 */
[----:B------:R-:W-:-:S03]  /*0340*/  MOV R13, UR23 ;  /* 0x00000017000d7c02 */ /* 0x000fc60008000f00 */
[----:B------:R-:W-:-:S04]  /*0350*/  IMAD.WIDE R10, R4, 0x4, R12 ;  /* 0x00000004040a7825 */ /* 0x000fc800078e020c */
[----:B--2---:R-:W-:-:S05]  /*0360*/  FFMA R17, R14, R6, R15 ;  /* 0x000000060e117223 */ /* 0x004fca000000000f */
[----:B------:R2:W-:Y:S04]  /*0370*/  STG.E desc[UR16][R2.64], R17 ;  /* 0x0000001102007986 */ /* 0x0005e8000c101910 */
[----:B------:R-:W1:Y:S04]  /*0380*/  LDG.E R10, desc[UR16][R10.64] ;  /* 0x000000100a0a7981 */ /* 0x000e68000c1e1900 */
[----:B------:R-:W1:Y:S01]  /*0390*/  LDG.E R12, desc[UR16][R8.64+-0x8] ;  /* 0xfffff810080c7981 */ /* 0x000e62000c1e1900 */
[----:B------:R-:W-:Y:S02]  /*03a0*/  HFMA2 R13, -RZ, RZ, 0, 2.384185791015625e-07 ;  /* 0x00000004ff0d7431 */ /* 0x000fe400000001ff */
[----:B-1----:R-:W-:-:S03]  /*03b0*/  FFMA R15, R12, R10, R17 ;  /* 0x0000000a0c0f7223 */ /* 0x002fc60000000011 */
[----:B------:R-:W-:Y:S02]  /*03c0*/  IMAD.WIDE R12, R4, R13, UR6 ;  /* 0x00000006040c7e25 */ /* 0x000fe4000f8e020d */
[----:B------:R1:W-:Y:S04]  /*03d0*/  STG.E desc[UR16][R2.64], R15 ;  /* 0x0000000f02007986 */ /* 0x0003e8000c101910 */
[----:B------:R-:W3:Y:S04]  /*03e0*/  LDG.E R12, desc[UR16][R12.64] ;  /* 0x000000100c0c7981 */ /* 0x000ee8000c1e1900 */
[----:B------:R-:W3:Y:S01]  /*03f0*/  LDG.E R6, desc[UR16][R8.64+-0x4] ;  /* 0xfffffc1008067981 */ /* 0x000ee2000c1e1900 */
[----:B------:R-:W-:Y:S01]  /*0400*/  MOV R7, 0x4 ;  /* 0x0000000400077802 */ /* 0x000fe20000000f00 */
[----:B------:R-:W-:-:S02]  /*0410*/  HFMA2 R11, -RZ, RZ, 0, 2.384185791015625e-07 ;  /* 0x00000004ff0b7431 */ /* 0x000fc400000001ff */
[----:B---3--:R-:W-:Y:S02]  /*0420*/  FFMA R19, R6, R12, R15 ;  /* 0x0000000c06137223 */ /* 0x008fe4000000000f */
[----:B------:R-:W-:-:S03]  /*0430*/  IMAD.WIDE R6, R4, R7, UR8 ;  /* 0x0000000804067e25 */ /* 0x000fc6000f8e0207 */
[----:B------:R3:W-:Y:S04]  /*0440*/  STG.E desc[UR16][R2.64], R19 ;  /* 0x0000001302007986 */ /* 0x0007e8000c101910 */
[----:B------:R-:W2:Y:S04]  /*0450*/  LDG.E R6, desc[UR16][R6.64] ;  /* 0x0000001006067981 */ /* 0x000ea8000c1e1900 */
[----:B------:R-:W2:Y:S02]  /*0460*/  LDG.E R10, desc[UR16][R8.64] ;  /* 0x00000010080a7981 */ /* 0x000ea4000c1e1900 */
[----:B--2---:R-:W-:Y:S01]  /*0470*/  FFMA R17, R10, R6, R19 ;  /* 0x000000060a117223 */ /* 0x004fe20000000013 */
[----:B------:R-:W-:-:S04]  /*0480*/  IMAD.WIDE R10, R4, R11, UR10 ;  /* 0x0000000a040a7e25 */ /* 0x000fc8000f8e020b */
[----:B------:R2:W-:Y:S04]  /*0490*/  STG.E desc[UR16][R2.64], R17 ;  /* 0x0000001102007986 */ /* 0x0005e8000c101910 */
[----:B------:R-:W4:Y:S04]  /*04a0*/  LDG.E R10, desc[UR16][R10.64] ;  /* 0x000000100a0a7981 */ /* 0x000f28000c1e1900 */
[----:B------:R-:W4:Y:S01]  /*04b0*/  LDG.E R12, desc[UR16][R8.64+0x4] ;  /* 0x00000410080c7981 */ /* 0x000f22000c1e1900 */
[----:B------:R-:W-:Y:S01]  /*04c0*/  MOV R13, 0x4 ;  /* 0x00000004000d7802 */ /* 0x000fe20000000f00 */
[----:B-1----:R-:W-:-:S02]  /*04d0*/  HFMA2 R15, -RZ, RZ, 0, 2.384185791015625e-07 ;  /* 0x00000004ff0f7431 */ /* 0x002fc400000001ff */
[----:B----4-:R-:W-:Y:S02]  /*04e0*/  FFMA R21, R12, R10, R17 ;  /* 0x0000000a0c157223 */ /* 0x010fe40000000011 */
[----:B------:R-:W-:-:S03]  /*04f0*/  IMAD.WIDE R12, R4, R13, UR12 ;  /* 0x0000000c040c7e25 */ /* 0x000fc6000f8e020d */
[----:B------:R2:W-:Y:S04]  /*0500*/  STG.E desc[UR16][R2.64], R21 ;  /* 0x0000001502007986 */ /* 0x0005e8000c101910 */
[----:B------:R-:W3:Y:S04]  /*0510*/  LDG.E R12, desc[UR16][R12.64] ;  /* 0x000000100c0c7981 */ /* 0x000ee8000c1e1900 */
[----:B------:R-:W3:Y:S01]  /*0520*/  LDG.E R6, desc[UR16][R8.64+0x8] ;  /* 0x0000081008067981 */ /* 0x000ee2000c1e1900 */
[----:B------:R-:W-:-:S04]  /*0530*/  IMAD.WIDE R14, R4, R15, UR14 ;  /* 0x0000000e040e7e25 */ /* 0x000fc8000f8e020f */
[----:B---3--:R-:W-:-:S05]  /*0540*/  FFMA R19, R6, R12, R21 ;  /* 0x0000000c06137223 */ /* 0x008fca0000000015 */
[----:B------:R2:W-:Y:S04]  /*0550*/  STG.E desc[UR16][R2.64], R19 ;  /* 0x0000001302007986 */ /* 0x0005e8000c101910 */
[----:B------:R-:W3:Y:S04]  /*0560*/  LDG.E R14, desc[UR16][R14.64] ;  /* 0x000000100e0e7981 */ /* 0x000ee8000c1e1900 */
[----:B------:R-:W3:Y:S01]  /*0570*/  LDG.E R6, desc[UR16][R8.64+0xc] ;  /* 0x00000c1008067981 */ /* 0x000ee2000c1e1900 */
[----:B------:R-:W-:Y:S01]  /*0580*/  UIADD3 UR5, UPT, UPT, UR5, 0x8, URZ ;  /* 0x0000000805057890 */ /* 0x000fe2000fffe0ff */
[----:B------:R-:W-:-:S03]  /*0590*/  MOV R11, UR18 ;  /* 0x00000012000b7c02 */ /* 0x000fc60008000f00 */
[----:B------:R-:W-:Y:S01]  /*05a0*/  UISETP.NE.AND UP0, UPT, UR5, URZ, UPT ;  /* 0x000000ff0500728c */ /* 0x000fe2000bf05270 */
[----:B------:R-:W-:Y:S01]  /*05b0*/  LEA R4, R11, R4, 0x3 ;  /* 0x000000040b047211 */ /* 0x000fe200078e18ff */
[----:B---3--:R-:W-:Y:S01]  /*05c0*/  FFMA R7, R6, R14, R19 ;  /* 0x0000000e06077223 */ /* 0x008fe20000000013 */
[----:B------:R-:W-:-:S04]  /*05d0*/  IADD3 R6, P0, PT, R8, 0x20, RZ ;  /* 0x0000002008067810 */ /* 0x000fc80007f1e0ff */
[----:B------:R2:W-:Y:S01]  /*05e0*/  STG.E desc[UR16][R2.64], R7 ;  /* 0x0000000702007986 */ /* 0x0005e2000c101910 */
[----:B------:R-:W-:Y:S01]  /*05f0*/  IADD3.X R9, PT, PT, RZ, R9, RZ, P0, !PT ;  /* 0x00000009ff097210 */ /* 0x000fe200007fe4ff */
[----:B------:R-:W-:Y:S07]  /*0600*/  BRA.U UP0, `(.L_x_42) ;  /* 0xfffffffd00107547 */ /* 0x000fee000b83ffff */
.L_x_41:
[----:B------:R-:W-:-:S06]  /*0610*/  ULOP3.LUT UR5, UR18, 0x7, URZ, 0xc0, !UPT ;  /* 0x0000000712057892 */ /* 0x000fcc000f8ec0ff */
[----:B------:R-:W-:-:S13]  /*0620*/  ISETP.NE.AND P0, PT, RZ, UR5, PT ;  /* 0x00000005ff007c0c */ /* 0x000fda000bf05270 */
[----:B------:R-:W-:Y:S05]  /*0630*/  @!P0 EXIT ;  /* 0x000000000000894d */ /* 0x000fea0003800000 */
[----:B------:R-:W-:Y:S02]  /*0640*/  UISETP.GE.U32.AND UP0, UPT, UR5, 0x4, UPT ;  /* 0x000000040500788c */ /* 0x000fe4000bf06070 */
[----:B------:R-:W-:-:S07]  /*0650*/  ULOP3.LUT UR5, UR18, 0x3, URZ, 0xc0, !UPT ;  /* 0x0000000312057892 */ /* 0x000fce000f8ec0ff */
[----:B------:R-:W-:Y:S05]  /*0660*/  BRA.U !UP0, `(.L_x_43) ;  /* 0x00000001088c7547 */ /* 0x000fea000b800000 */
[----:B------:R-:W1:Y:S01]  /*0670*/  LDC.64 R10, c[0x0][0x388] ;  /* 0x0000e200ff0a7b82 */ /* 0x000e620000000a00 */
[----:B------:R-:W-:Y:S01]  /*0680*/  MOV R15, UR4 ;  /* 0x00000004000f7c02 */ /* 0x000fe20008000f00 */
[----:B------:R-:W3:Y:S01]  /*0690*/  LDCU.64 UR6, c[0x0][0x388] ;  /* 0x00007100ff0677ac */ /* 0x000ee20008000a00 */
[----:B------:R-:W-:-:S03]  /*06a0*/  IADD3 R9, PT, PT, R5, UR4, RZ ;  /* 0x0000000405097c10 */ /* 0x000fc6000fffe0ff */
[----:B------:R-:W-:Y:S02]  /*06b0*/  IMAD R15, R15, UR18, R0 ;  /* 0x000000120f0f7c24 */ /* 0x000fe4000f8e0200 */
[----:B------:R-:W4:Y:S01]  /*06c0*/  LDC.64 R12, c[0x0][0x390] ;  /* 0x0000e400ff0c7b82 */ /* 0x000f220000000a00 */
[----:B-1----:R-:W-:-:S06]  /*06d0*/  IMAD.WIDE.U32 R10, R9, 0x4, R10 ;  /* 0x00000004090a7825 */ /* 0x002fcc00078e000a */
[----:B------:R-:W5:Y:S01]  /*06e0*/  LDG.E R10, desc[UR16][R10.64] ;  /* 0x000000100a0a7981 */ /* 0x000f62000c1e1900 */
[----:B----4-:R-:W-:-:S05]  /*06f0*/  IMAD.WIDE R12, R15, 0x4, R12 ;  /* 0x000000040f0c7825 */ /* 0x010fca00078e020c */
[----:B------:R-:W5:Y:S01]  /*0700*/  LDG.E R4, desc[UR16][R12.64] ;  /* 0x000000100c047981 */ /* 0x000f62000c1e1900 */
[----:B------:R-:W-:Y:S02]  /*0710*/  IADD3 R6, P0, PT, R5, UR4, RZ ;  /* 0x0000000405067c10 */ /* 0x000fe4000ff1e0ff */
[----:B--2---:R-:W-:Y:S02]  /*0720*/  MOV R17, UR18 ;  /* 0x0000001200117c02 */ /* 0x004fe40008000f00 */
[----:B------:R-:W-:Y:S02]  /*0730*/  IADD3.X R9, PT, PT, RZ, RZ, RZ, P0, !PT ;  /* 0x000000ffff097210 */ /* 0x000fe400007fe4ff */
[----:B---3--:R-:W-:-:S04]  /*0740*/  LEA R8, P0, R6, UR6, 0x2 ;  /* 0x0000000606087c11 */ /* 0x008fc8000f8010ff */
[----:B------:R-:W-:Y:S01]  /*0750*/  LEA.HI.X R9, R6, UR7, R9, 0x2, P0 ;  /* 0x0000000706097c11 */ /* 0x000fe200080f1409 */
[----:B-----5:R-:W-:Y:S01]  /*0760*/  FFMA R15, R10, R4, R7 ;  /* 0x000000040a0f7223 */ /* 0x020fe20000000007 */
[----:B------:R-:W-:-:S04]  /*0770*/  IMAD.WIDE.U32 R6, R17, 0x4, R12 ;  /* 0x0000000411067825 */ /* 0x000fc800078e000c */
[----:B------:R1:W-:Y:S04]  /*0780*/  STG.E desc[UR16][R2.64], R15 ;  /* 0x0000000f02007986 */ /* 0x0003e8000c101910 */
[----:B------:R-:W2:Y:S04]  /*0790*/  LDG.E R10, desc[UR16][R6.64] ;  /* 0x00000010060a7981 */ /* 0x000ea8000c1e1900 */
[----:B------:R-:W2:Y:S01]  /*07a0*/  LDG.E R4, desc[UR16][R8.64+0x4] ;  /* 0x0000041008047981 */ /* 0x000ea2000c1e1900 */
[----:B------:R-:W-:Y:S01]  /*07b0*/  MOV R11, UR18 ;  /* 0x00000012000b7c02 */ /* 0x000fe20008000f00 */
[----:B--2---:R-:W-:-:S04]  /*07c0*/  FFMA R17, R4, R10, R15 ;  /* 0x0000000a04117223 */ /* 0x004fc8000000000f */
[----:B------:R-:W-:Y:S01]  /*07d0*/  IMAD.WIDE.U32 R10, R11, 0x4, R6 ;  /* 0x000000040b0a7825 */ /* 0x000fe200078e0006 */
        /* <DEDUP_REMOVED lines=9> */
[----:B------:R-:W-:Y:S01]  /*0870*/  UIADD3 UR4, UPT, UPT, UR4, 0x4, URZ ;  /* 0x0000000404047890 */ /* 0x000fe2000fffe0ff */
[----:B--2---:R-:W-:-:S05]  /*0880*/  FFMA R7, R4, R12, R19 ;  /* 0x0000000c04077223 */ /* 0x004fca0000000013 */
[----:B------:R1:W-:Y:S06]  /*0890*/  STG.E desc[UR16][R2.64], R7 ;  /* 0x0000000702007986 */ /* 0x0003ec000c101910 */
.L_x_43:
        /* <DEDUP_REMOVED lines=9> */
[----:B------:R-:W4:Y:S01]  /*0930*/  LDC.64 R10, c[0x0][0x390] ;  /* 0x0000e400ff0a7b82 */ /* 0x000f220000000a00 */
[----:B---3--:R-:W-:-:S06]  /*0940*/  IMAD.WIDE.U32 R8, R13, 0x4, R8 ;  /* 0x000000040d087825 */ /* 0x008fcc00078e0008 */
[----:B------:R-:W2:Y:S01]  /*0950*/  LDG.E R8, desc[UR16][R8.64] ;  /* 0x0000001008087981 */ /* 0x000ea2000c1e1900 */
[----:B----4-:R-:W-:-:S05]  /*0960*/  IMAD.WIDE R10, R15, 0x4, R10 ;  /* 0x000000040f0a7825 */ /* 0x010fca00078e020a */
[----:B------:R-:W2:Y:S01]  /*0970*/  LDG.E R4, desc[UR16][R10.64] ;  /* 0x000000100a047981 */ /* 0x000ea2000c1e1900 */
[----:B------:R-:W-:Y:S02]  /*0980*/  IADD3 R6, P0, PT, R5, UR4, RZ ;  /* 0x0000000405067c10 */ /* 0x000fe4000ff1e0ff */
[----:B------:R-:W-:Y:S02]  /*0990*/  MOV R15, UR18 ;  /* 0x00000012000f7c02 */ /* 0x000fe40008000f00 */
[----:B------:R-:W-:Y:S02]  /*09a0*/  IADD3.X R13, PT, PT, RZ, RZ, RZ, P0, !PT ;  /* 0x000000ffff0d7210 */ /* 0x000fe400007fe4ff */
[----:B-1----:R-:W-:Y:S01]  /*09b0*/  LEA R12, P0, R6, UR6, 0x2 ;  /* 0x00000006060c7c11 */ /* 0x002fe2000f8010ff */
[----:B------:R-:W-:-:S03]  /*09c0*/  IMAD.WIDE.U32 R14, R15, 0x4, R10 ;  /* 0x000000040f0e7825 */ /* 0x000fc600078e000a */
[----:B------:R-:W-:Y:S01]  /*09d0*/  LEA.HI.X R13, R6, UR7, R13, 0x2, P0 ;  /* 0x00000007060d7c11 */ /* 0x000fe200080f140d */
[----:B--2---:R-:W-:-:S05]  /*09e0*/  FFMA R17, R8, R4, R7 ;  /* 0x0000000408117223 */ /* 0x004fca0000000007 */
[----:B------:R3:W-:Y:S04]  /*09f0*/  STG.E desc[UR16][R2.64], R17 ;  /* 0x0000001102007986 */ /* 0x0007e8000c101910 */
[----:B------:R-:W2:Y:S04]  /*0a00*/  LDG.E R14, desc[UR16][R14.64] ;  /* 0x000000100e0e7981 */ /* 0x000ea8000c1e1900 */
[----:B------:R-:W2:Y:S01]  /*0a10*/  LDG.E R12, desc[UR16][R12.64+0x4] ;  /* 0x000004100c0c7981 */ /* 0x000ea2000c1e1900 */
[----:B------:R-:W-:Y:S01]  /*0a20*/  UIADD3 UR4, UPT, UPT, UR4, 0x2, URZ ;  /* 0x0000000204047890 */ /* 0x000fe2000fffe0ff */
[----:B--2---:R-:W-:-:S05]  /*0a30*/  FFMA R7, R12, R14, R17 ;  /* 0x0000000e0c077223 */ /* 0x004fca0000000011 */
[----:B------:R3:W-:Y:S06]  /*0a40*/  STG.E desc[UR16][R2.64], R7 ;  /* 0x0000000702007986 */ /* 0x0007ec000c101910 */
.L_x_44:
[----:B------:R-:W-:-:S04]  /*0a50*/  ULOP3.LUT UR5, UR18, 0x1, URZ, 0xc0, !UPT ;  /* 0x0000000112057892 */ /* 0x000fc8000f8ec0ff */
[----:B------:R-:W-:-:S06]  /*0a60*/  UISETP.NE.U32.AND UP0, UPT, UR5, 0x1, UPT ;  /* 0x000000010500788c */ /* 0x000fcc000bf05070 */
[----:B------:R-:W-:-:S13]  /*0a70*/  PLOP3.LUT P0, PT, PT, PT, UP0, 0x80, 0x8 ;  /* 0x000000000008781c */ /* 0x000fda0003f0f008 */
[----:B------:R-:W-:Y:S05]  /*0a80*/  @P0 EXIT ;  /* 0x000000000000094d */ /* 0x000fea0003800000 */
[----:B------:R-:W4:Y:S01]  /*0a90*/  LDC.64 R8, c[0x0][0x388] ;  /* 0x0000e200ff087b82 */ /* 0x000f220000000a00 */
[----:B------:R-:W-:Y:S02]  /*0aa0*/  MOV R13, UR4 ;  /* 0x00000004000d7c02 */ /* 0x000fe40008000f00 */
[----:B------:R-:W-:-:S03]  /*0ab0*/  IADD3 R5, PT, PT, R5, UR4, RZ ;  /* 0x0000000405057c10 */ /* 0x000fc6000fffe0ff */
[----:B------:R-:W-:Y:S02]  /*0ac0*/  IMAD R13, R13, UR18, R0 ;  /* 0x000000120d0d7c24 */ /* 0x000fe4000f8e0200 */
[----:B------:R-:W5:Y:S01]  /*0ad0*/  LDC.64 R10, c[0x0][0x390] ;  /* 0x0000e400ff0a7b82 */ /* 0x000f620000000a00 */
[----:B----4-:R-:W-:-:S06]  /*0ae0*/  IMAD.WIDE.U32 R4, R5, 0x4, R8 ;  /* 0x0000000405047825 */ /* 0x010fcc00078e0008 */
[----:B------:R-:W1:Y:S01]  /*0af0*/  LDG.E R4, desc[UR16][R4.64] ;  /* 0x0000001004047981 */ /* 0x000e62000c1e1900 */
[----:B-----5:R-:W-:-:S06]  /*0b00*/  IMAD.WIDE R8, R13, 0x4, R10 ;  /* 0x000000040d087825 */ /* 0x020fcc00078e020a */
[----:B------:R-:W1:Y:S02]  /*0b10*/  LDG.E R8, desc[UR16][R8.64] ;  /* 0x0000001008087981 */ /* 0x000e64000c1e1900 */
[----:B-123--:R-:W-:-:S05]  /*0b20*/  FFMA R7, R4, R8, R7 ;  /* 0x0000000804077223 */ /* 0x00efca0000000007 */
[----:B------:R-:W-:Y:S01]  /*0b30*/  STG.E desc[UR16][R2.64], R7 ;  /* 0x0000000702007986 */ /* 0x000fe2000c101910 */
[----:B------:R-:W-:Y:S05]  /*0b40*/  EXIT ;  /* 0x000000000000794d */ /* 0x000fea0003800000 */
.L_x_45:
        /* <DEDUP_REMOVED lines=11> */
.L_x_58:


//--------------------- .text._Z4gemmIiEvPT_S1_S1_i --------------------------
	.section	.text._Z4gemmIiEvPT_S1_S1_i,"ax",@progbits
	.align	128
        .global         _Z4gemmIiEvPT_S1_S1_i
        .type           _Z4gemmIiEvPT_S1_S1_i,@function
        .size           _Z4gemmIiEvPT_S1_S1_i,(.L_x_59 - _Z4gemmIiEvPT_S1_S1_i)
        .other          _Z4gemmIiEvPT_S1_S1_i,@"STO_CUDA_ENTRY STV_DEFAULT"
_Z4gemmIiEvPT_S1_S1_i:
.text._Z4gemmIiEvPT_S1_S1_i:
        /* <DEDUP_REMOVED lines=21> */
[----:B------:R-:W-:-:S07]  /*0150*/  MOV R4, RZ ;  /* 0x000000ff00047202 */ /* 0x000fce0000000f00 */
        /* <DEDUP_REMOVED lines=15> */
.L_x_47:
[----:B------:R-:W-:Y:S01]  /*0250*/  HFMA2 R11, -RZ, RZ, 0, 2.384185791015625e-07 ;  /* 0x00000004ff0b7431 */ /* 0x000fe200000001ff */
[----:B------:R-:W-:-:S05]  /*0260*/  MOV R8, R6 ;  /* 0x0000000600087202 */ /* 0x000fca0000000f00 */
[----:B------:R-:W2:Y:S01]  /*0270*/  LDG.E R6, desc[UR16][R8.64+-0x10] ;  /* 0xfffff01008067981 */ /* 0x000ea2000c1e1900 */
[----:B------:R-:W-:-:S06]  /*0280*/  IMAD.WIDE R10, R4, R11, UR20 ;  /* 0x00000014040a7e25 */ /* 0x000fcc000f8e020b */
[----:B------:R-:W2:Y:S01]  /*0290*/  LDG.E R10, desc[UR16][R10.64] ;  /* 0x000000100a0a7981 */ /* 0x000ea2000c1e1900 */
[----:B------:R-:W-:-:S06]  /*02a0*/  UIMAD.WIDE.U32 UR22, UR18, 0x4, UR20 ;  /* 0x00000004121678a5 */ /* 0x000fcc000f8e0014 */
[----:B------:R-:W-:Y:S02]  /*02b0*/  MOV R12, UR22 ;  /* 0x00000016000c7c02 */ /* 0x000fe40008000f00 */
[----:B------:R-:W-:Y:S01]  /*02c0*/  MOV R13, UR23 ;  /* 0x00000017000d7c02 */ /* 0x000fe20008000f00 */
[----:B--2---:R-:W-:Y:S02]  /*02d0*/  IMAD R15, R6, R10, R7 ;  /* 0x0000000a060f7224 */ /* 0x004fe400078e0207 */
[----:B-1----:R-:W-:-:S03]  /*02e0*/  IMAD.WIDE R6, R4, 0x4, R12 ;  /* 0x0000000404067825 */ /* 0x002fc600078e020c */
[----:B------:R1:W-:Y:S04]  /*02f0*/  STG.E desc[UR16][R2.64], R15 ;  /* 0x0000000f02007986 */ /* 0x0003e8000c101910 */
[----:B------:R-:W2:Y:S04]  /*0300*/  LDG.E R6, desc[UR16][R6.64] ;  /* 0x0000001006067981 */ /* 0x000ea8000c1e1900 */
[----:B------:R-:W2:Y:S01]  /*0310*/  LDG.E R14, desc[UR16][R8.64+-0xc] ;  /* 0xfffff410080e7981 */ /* 0x000ea2000c1e1900 */
[----:B------:R-:W-:-:S06]  /*0320*/  UIMAD.WIDE.U32 UR22, UR18, 0x8, UR20 ;  /* 0x00000008121678a5 */ /* 0x000fcc000f8e0014 */
[----:B------:R-:W-:Y:S02]  /*0330*/  MOV R12, UR22 ;  /* 0x00000016000c7c02 */ /* 0x000fe40008000f00 */
[----:B------:R-:W-:-:S03]  /*0340*/  MOV R13, UR23 ;  /* 0x00000017000d7c02 */ /* 0x000fc60008000f00 */
[----:B------:R-:W-:-:S04]  /*0350*/  IMAD.WIDE R10, R4, 0x4, R12 ;  /* 0x00000004040a7825 */ /* 0x000fc800078e020c */
[----:B--2---:R-:W-:-:S05]  /*0360*/  IMAD R17, R14, R6, R15 ;  /* 0x000000060e117224 */ /* 0x004fca00078e020f */
[----:B------:R-:W-:Y:S04]  /*0370*/  STG.E desc[UR16][R2.64], R17 ;  /* 0x0000001102007986 */ /* 0x000fe8000c101910 */
[----:B------:R-:W1:Y:S04]  /*0380*/  LDG.E R10, desc[UR16][R10.64] ;  /* 0x000000100a0a7981 */ /* 0x000e68000c1e1900 */
[----:B------:R-:W1:Y:S01]  /*0390*/  LDG.E R12, desc[UR16][R8.64+-0x8] ;  /* 0xfffff810080c7981 */ /* 0x000e62000c1e1900 */
[----:B------:R-:W-:-:S05]  /*03a0*/  HFMA2 R13, -RZ, RZ, 0, 2.384185791015625e-07 ;  /* 0x00000004ff0d7431 */ /* 0x000fca00000001ff */
[----:B------:R-:W-:-:S04]  /*03b0*/  IMAD.WIDE R6, R4, R13, UR6 ;  /* 0x0000000604067e25 */ /* 0x000fc8000f8e020d */
[----:B-1----:R-:W-:-:S05]  /*03c0*/  IMAD R15, R12, R10, R17 ;  /* 0x0000000a0c0f7224 */ /* 0x002fca00078e0211 */
[----:B------:R1:W-:Y:S04]  /*03d0*/  STG.E desc[UR16][R2.64], R15 ;  /* 0x0000000f02007986 */ /* 0x0003e8000c101910 */
[----:B------:R-:W2:Y:S04]  /*03e0*/  LDG.E R6, desc[UR16][R6.64] ;  /* 0x0000001006067981 */ /* 0x000ea8000c1e1900 */
[----:B------:R-:W2:Y:S02]  /*03f0*/  LDG.E R12, desc[UR16][R8.64+-0x4] ;  /* 0xfffffc10080c7981 */ /* 0x000ea4000c1e1900 */
[----:B--2---:R-:W-:-:S02]  /*0400*/  IMAD R19, R12, R6, R15 ;  /* 0x000000060c137224 */ /* 0x004fc400078e020f */
[----:B------:R-:W-:-:S03]  /*0410*/  IMAD.WIDE R12, R4, R13, UR8 ;  /* 0x00000008040c7e25 */ /* 0x000fc6000f8e020d */
[----:B------:R2:W-:Y:S04]  /*0420*/  STG.E desc[UR16][R2.64], R19 ;  /* 0x0000001302007986 */ /* 0x0005e8000c101910 */
[----:B------:R-:W3:Y:S04]  /*0430*/  LDG.E R12, desc[UR16][R12.64] ;  /* 0x000000100c0c7981 */ /* 0x000ee8000c1e1900 */
[----:B------:R-:W3:Y:S01]  /*0440*/  LDG.E R10, desc[UR16][R8.64] ;  /* 0x00000010080a7981 */ /* 0x000ee2000c1e1900 */
[----:B------:R-:W-:Y:S01]  /*0450*/  MOV R11, 0x4 ;  /* 0x00000004000b7802 */ /* 0x000fe20000000f00 */
[----:B-1----:R-:W-:-:S02]  /*0460*/  HFMA2 R15, -RZ, RZ, 0, 2.384185791015625e-07 ;  /* 0x00000004ff0f7431 */ /* 0x002fc400000001ff */
[----:B---3--:R-:W-:Y:S02]  /*0470*/  IMAD R17, R10, R12, R19 ;  /* 0x0000000c0a117224 */ /* 0x008fe400078e0213 */
[----:B------:R-:W-:-:S03]  /*0480*/  IMAD.WIDE R10, R4, R11, UR10 ;  /* 0x0000000a040a7e25 */ /* 0x000fc6000f8e020b */
[----:B------:R1:W-:Y:S04]  /*0490*/  STG.E desc[UR16][R2.64], R17 ;  /* 0x0000001102007986 */ /* 0x0003e8000c101910 */
[----:B------:R-:W3:Y:S04]  /*04a0*/  LDG.E R10, desc[UR16][R10.64] ;  /* 0x000000100a0a7981 */ /* 0x000ee8000c1e1900 */
[----:B------:R-:W3:Y:S01]  /*04b0*/  LDG.E R6, desc[UR16][R8.64+0x4] ;  /* 0x0000041008067981 */ /* 0x000ee2000c1e1900 */
[----:B------:R-:W-:-:S04]  /*04c0*/  IMAD.WIDE R14, R4, R15, UR12 ;  /* 0x0000000c040e7e25 */ /* 0x000fc8000f8e020f */
[----:B---3--:R-:W-:-:S05]  /*04d0*/  IMAD R21, R6, R10, R17 ;  /* 0x0000000a06157224 */ /* 0x008fca00078e0211 */
[----:B------:R1:W-:Y:S04]  /*04e0*/  STG.E desc[UR16][R2.64], R21 ;  /* 0x0000001502007986 */ /* 0x0003e8000c101910 */
[----:B------:R-:W2:Y:S04]  /*04f0*/  LDG.E R14, desc[UR16][R14.64] ;  /* 0x000000100e0e7981 */ /* 0x000ea8000c1e1900 */
[----:B------:R-:W2:Y:S01]  /*0500*/  LDG.E R6, desc[UR16][R8.64+0x8] ;  /* 0x0000081008067981 */ /* 0x000ea2000c1e1900 */
[----:B------:R-:W-:-:S05]  /*0510*/  MOV R13, 0x4 ;  /* 0x00000004000d7802 */ /* 0x000fca0000000f00 */
[----:B------:R-:W-:-:S04]  /*0520*/  IMAD.WIDE R12, R4, R13, UR14 ;  /* 0x0000000e040c7e25 */ /* 0x000fc8000f8e020d */
[----:B--2---:R-:W-:-:S05]  /*0530*/  IMAD R19, R6, R14, R21 ;  /* 0x0000000e06137224 */ /* 0x004fca00078e0215 */
[----:B------:R1:W-:Y:S04]  /*0540*/  STG.E desc[UR16][R2.64], R19 ;  /* 0x0000001302007986 */ /* 0x0003e8000c101910 */
[----:B------:R-:W2:Y:S04]  /*0550*/  LDG.E R12, desc[UR16][R12.64] ;  /* 0x000000100c0c7981 */ /* 0x000ea8000c1e1900 */
[----:B------:R-:W2:Y:S01]  /*0560*/  LDG.E R6, desc[UR16][R8.64+0xc] ;  /* 0x00000c1008067981 */ /* 0x000ea2000c1e1900 */
[----:B------:R-:W-:-:S04]  /*0570*/  UIADD3 UR4, UPT, UPT, UR4, 0x8, URZ ;  /* 0x0000000804047890 */ /* 0x000fc8000fffe0ff */
[----:B------:R-:W-:Y:S01]  /*0580*/  UISETP.NE.AND UP0, UPT, UR4, URZ, UPT ;  /* 0x000000ff0400728c */ /* 0x000fe2000bf05270 */
[----:B------:R-:W-:-:S04]  /*0590*/  MOV R11, UR18 ;  /* 0x00000012000b7c02 */ /* 0x000fc80008000f00 */
[----:B------:R-:W-:Y:S01]  /*05a0*/  LEA R4, R11, R4, 0x3 ;  /* 0x000000040b047211 */ /* 0x000fe200078e18ff */
[----:B--2---:R-:W-:-:S05]  /*05b0*/  IMAD R7, R6, R12, R19 ;  /* 0x0000000c06077224 */ /* 0x004fca00078e0213 */
[----:B------:R1:W-:Y:S01]  /*05c0*/  STG.E desc[UR16][R2.64], R7 ;  /* 0x0000000702007986 */ /* 0x0003e2000c101910 */
[----:B------:R-:W-:-:S04]  /*05d0*/  IADD3 R6, P0, PT, R8, 0x20, RZ ;  /* 0x0000002008067810 */ /* 0x000fc80007f1e0ff */
[----:B------:R-:W-:Y:S01]  /*05e0*/  IADD3.X R9, PT, PT, RZ, R9, RZ, P0, !PT ;  /* 0x00000009ff097210 */ /* 0x000fe200007fe4ff */
[----:B------:R-:W-:Y:S08]  /*05f0*/  BRA.U UP0, `(.L_x_47) ;  /* 0xfffffffd00147547 */ /* 0x000ff0000b83ffff */
[----:B------:R-:W-:-:S06]  /*0600*/  ULOP3.LUT UR4, UR18, 0x7ffffff8, URZ, 0xc0, !UPT ;  /* 0x7ffffff812047892 */ /* 0x000fcc000f8ec0ff */
[----:B------:R-:W-:-:S07]  /*0610*/  MOV R4, UR4 ;  /* 0x0000000400047c02 */ /* 0x000fce0008000f00 */
.L_x_46:
[----:B------:R-:W-:-:S06]  /*0620*/  ULOP3.LUT UR4, UR18, 0x7, URZ, 0xc0, !UPT ;  /* 0x0000000712047892 */ /* 0x000fcc000f8ec0ff */
[----:B------:R-:W-:-:S13]  /*0630*/  ISETP.NE.AND P0, PT, RZ, UR4, PT ;  /* 0x00000004ff007c0c */ /* 0x000fda000bf05270 */
[----:B------:R-:W-:Y:S05]  /*0640*/  @!P0 EXIT ;  /* 0x000000000000894d */ /* 0x000fea0003800000 */
[----:B------:R-:W-:Y:S02]  /*0650*/  UISETP.GE.U32.AND UP0, UPT, UR4, 0x4, UPT ;  /* 0x000000040400788c */ /* 0x000fe4000bf06070 */
[----:B------:R-:W-:-:S07]  /*0660*/  ULOP3.LUT UR4, UR18, 0x3, URZ, 0xc0, !UPT ;  /* 0x0000000312047892 */ /* 0x000fce000f8ec0ff */
[----:B------:R-:W-:Y:S05]  /*0670*/  BRA.U !UP0, `(.L_x_48) ;  /* 0x0000000108887547 */ /* 0x000fea000b800000 */
[----:B------:R-:W2:Y:S01]  /*0680*/  LDC.64 R10, c[0x0][0x388] ;  /* 0x0000e200ff0a7b82 */ /* 0x000ea20000000a00 */
[----:B------:R-:W-:Y:S01]  /*0690*/  IADD3 R9, PT, PT, R5, R4, RZ ;  /* 0x0000000405097210 */ /* 0x000fe20007ffe0ff */
[----:B------:R-:W-:Y:S01]  /*06a0*/  IMAD R15, R4, UR18, R0 ;  /* 0x00000012040f7c24 */ /* 0x000fe2000f8e0200 */
[----:B------:R-:W3:Y:S05]  /*06b0*/  LDCU.64 UR6, c[0x0][0x388] ;  /* 0x00007100ff0677ac */ /* 0x000eea0008000a00 */
[----:B------:R-:W4:Y:S01]  /*06c0*/  LDC.64 R12, c[0x0][0x390] ;  /* 0x0000e400ff0c7b82 */ /* 0x000f220000000a00 */
[----:B--2---:R-:W-:-:S06]  /*06d0*/  IMAD.WIDE.U32 R10, R9, 0x4, R10 ;  /* 0x00000004090a7825 */ /* 0x004fcc00078e000a */
[----:B------:R-:W2:Y:S01]  /*06e0*/  LDG.E R10, desc[UR16][R10.64] ;  /* 0x000000100a0a7981 */ /* 0x000ea2000c1e1900 */
[----:B----4-:R-:W-:-:S05]  /*06f0*/  IMAD.WIDE R12, R15, 0x4, R12 ;  /* 0x000000040f0c7825 */ /* 0x010fca00078e020c */
[----:B------:R-:W2:Y:S01]  /*0700*/  LDG.E R6, desc[UR16][R12.64] ;  /* 0x000000100c067981 */ /* 0x000ea2000c1e1900 */
[----:B------:R-:W-:Y:S02]  /*0710*/  IADD3 R9, P0, PT, R5, R4, RZ ;  /* 0x0000000405097210 */ /* 0x000fe40007f1e0ff */
[----:B-1----:R-:W-:Y:S02]  /*0720*/  MOV R17, UR18 ;  /* 0x0000001200117c02 */ /* 0x002fe40008000f00 */
[----:B------:R-:W-:Y:S02]  /*0730*/  IADD3.X R14, PT, PT, RZ, RZ, RZ, P0, !PT ;  /* 0x000000ffff0e7210 */ /* 0x000fe400007fe4ff */
[----:B---3--:R-:W-:-:S04]  /*0740*/  LEA R8, P0, R9, UR6, 0x2 ;  /* 0x0000000609087c11 */ /* 0x008fc8000f8010ff */
[----:B------:R-:W-:Y:S01]  /*0750*/  LEA.HI.X R9, R9, UR7, R14, 0x2, P0 ;  /* 0x0000000709097c11 */ /* 0x000fe200080f140e */
[----:B--2---:R-:W-:Y:S02]  /*0760*/  IMAD R15, R10, R6, R7 ;  /* 0x000000060a0f7224 */ /* 0x004fe400078e0207 */
[----:B------:R-:W-:-:S03]  /*0770*/  IMAD.WIDE.U32 R6, R17, 0x4, R12 ;  /* 0x0000000411067825 */ /* 0x000fc600078e000c */
[----:B------:R2:W-:Y:S04]  /*0780*/  STG.E desc[UR16][R2.64], R15 ;  /* 0x0000000f02007986 */ /* 0x0005e8000c101910 */
[----:B------:R-:W3:Y:S04]  /*0790*/  LDG.E R11, desc[UR16][R6.64] ;  /* 0x00000010060b7981 */ /* 0x000ee8000c1e1900 */
[----:B------:R-:W3:Y:S01]  /*07a0*/  LDG.E R10, desc[UR16][R8.64+0x4] ;  /* 0x00000410080a7981 */ /* 0x000ee2000c1e1900 */
[----:B------:R-:W-:Y:S01]  /*07b0*/  MOV R13, UR18 ;  /* 0x00000012000d7c02 */ /* 0x000fe20008000f00 */
[----:B---3--:R-:W-:-:S04]  /*07c0*/  IMAD R17, R10, R11, R15 ;  /* 0x0000000b0a117224 */ /* 0x008fc800078e020f */
[----:B------:R-:W-:Y:S01]  /*07d0*/  IMAD.WIDE.U32 R10, R13, 0x4, R6 ;  /* 0x000000040d0a7825 */ /* 0x000fe200078e0006 */
        /* <DEDUP_REMOVED lines=9> */
[----:B------:R-:W-:Y:S01]  /*0870*/  IADD3 R4, PT, PT, R4, 0x4, RZ ;  /* 0x0000000404047810 */ /* 0x000fe20007ffe0ff */
[----:B---3--:R-:W-:-:S05]  /*0880*/  IMAD R7, R6, R12, R19 ;  /* 0x0000000c06077224 */ /* 0x008fca00078e0213 */
[----:B------:R2:W-:Y:S02]  /*0890*/  STG.E desc[UR16][R2.64], R7 ;  /* 0x0000000702007986 */ /* 0x0005e4000c101910 */
.L_x_48:
[----:B------:R-:W-:-:S13]  /*08a0*/  ISETP.NE.AND P0, PT, RZ, UR4, PT ;  /* 0x00000004ff007c0c */ /* 0x000fda000bf05270 */
[----:B------:R-:W-:Y:S05]  /*08b0*/  @!P0 EXIT ;  /* 0x000000000000894d */ /* 0x000fea0003800000 */
[----:B------:R-:W-:-:S09]  /*08c0*/  UISETP.NE.AND UP0, UPT, UR4, 0x1, UPT ;  /* 0x000000010400788c */ /* 0x000fd2000bf05270 */
[----:B------:R-:W-:Y:S05]  /*08d0*/  BRA.U !UP0, `(.L_x_49) ;  /* 0x0000000108587547 */ /* 0x000fea000b800000 */
[----:B------:R-:W3:Y:S01]  /*08e0*/  LDC.64 R8, c[0x0][0x388] ;  /* 0x0000e200ff087b82 */ /* 0x000ee20000000a00 */
[----:B------:R-:W-:Y:S01]  /*08f0*/  IADD3 R11, PT, PT, R5, R4, RZ ;  /* 0x00000004050b7210 */ /* 0x000fe20007ffe0ff */
[----:B--2---:R-:W-:Y:S01]  /*0900*/  IMAD R15, R4, UR18, R0 ;  /* 0x00000012040f7c24 */ /* 0x004fe2000f8e0200 */
[----:B------:R-:W2:Y:S05]  /*0910*/  LDCU.64 UR4, c[0x0][0x388] ;  /* 0x00007100ff0477ac */ /* 0x000eaa0008000a00 */
[----:B------:R-:W4:Y:S01]  /*0920*/  LDC.64 R12, c[0x0][0x390] ;  /* 0x0000e400ff0c7b82 */ /* 0x000f220000000a00 */
[----:B---3--:R-:W-:-:S06]  /*0930*/  IMAD.WIDE.U32 R10, R11, 0x4, R8 ;  /* 0x000000040b0a7825 */ /* 0x008fcc00078e0008 */
[----:B------:R-:W1:Y:S01]  /*0940*/  LDG.E R10, desc[UR16][R10.64] ;  /* 0x000000100a0a7981 */ /* 0x000e62000c1e1900 */
[----:B----4-:R-:W-:-:S05]  /*0950*/  IMAD.WIDE R12, R15, 0x4, R12 ;  /* 0x000000040f0c7825 */ /* 0x010fca00078e020c */
[----:B------:R-:W1:Y:S01]  /*0960*/  LDG.E R6, desc[UR16][R12.64] ;  /* 0x000000100c067981 */ /* 0x000e62000c1e1900 */
[----:B------:R-:W-:Y:S02]  /*0970*/  IADD3 R9, P0, PT, R5, R4, RZ ;  /* 0x0000000405097210 */ /* 0x000fe40007f1e0ff */
[----:B------:R-:W-:Y:S02]  /*0980*/  MOV R15, UR18 ;  /* 0x00000012000f7c02 */ /* 0x000fe40008000f00 */
[----:B------:R-:W-:Y:S02]  /*0990*/  IADD3.X R14, PT, PT, RZ, RZ, RZ, P0, !PT ;  /* 0x000000ffff0e7210 */ /* 0x000fe400007fe4ff */
[----:B--2---:R-:W-:-:S04]  /*09a0*/  LEA R8, P0, R9, UR4, 0x2 ;  /* 0x0000000409087c11 */ /* 0x004fc8000f8010ff */
[----:B------:R-:W-:Y:S01]  /*09b0*/  LEA.HI.X R9, R9, UR5, R14, 0x2, P0 ;  /* 0x0000000509097c11 */ /* 0x000fe200080f140e */
[----:B------:R-:W-:-:S04]  /*09c0*/  IMAD.WIDE.U32 R14, R15, 0x4, R12 ;  /* 0x000000040f0e7825 */ /* 0x000fc800078e000c */
[----:B-1----:R-:W-:-:S05]  /*09d0*/  IMAD R17, R10, R6, R7 ;  /* 0x000000060a117224 */ /* 0x002fca00078e0207 */
[----:B------:R3:W-:Y:S04]  /*09e0*/  STG.E desc[UR16][R2.64], R17 ;  /* 0x0000001102007986 */ /* 0x0007e8000c101910 */
[----:B------:R-:W2:Y:S04]  /*09f0*/  LDG.E R14, desc[UR16][R14.64] ;  /* 0x000000100e0e7981 */ /* 0x000ea8000c1e1900 */
[----:B------:R-:W2:Y:S01]  /*0a00*/  LDG.E R8, desc[UR16][R8.64+0x4] ;  /* 0x0000041008087981 */ /* 0x000ea2000c1e1900 */
[----:B------:R-:W-:Y:S01]  /*0a10*/  IADD3 R4, PT, PT, R4, 0x2, RZ ;  /* 0x0000000204047810 */ /* 0x000fe20007ffe0ff */
[----:B--2---:R-:W-:-:S05]  /*0a20*/  IMAD R7, R8, R14, R17 ;  /* 0x0000000e08077224 */ /* 0x004fca00078e0211 */
[----:B------:R3:W-:Y:S02]  /*0a30*/  STG.E desc[UR16][R2.64], R7 ;  /* 0x0000000702007986 */ /* 0x0007e4000c101910 */
.L_x_49:
[----:B------:R-:W-:-:S04]  /*0a40*/  ULOP3.LUT UR4, UR18, 0x1, URZ, 0xc0, !UPT ;  /* 0x0000000112047892 */ /* 0x000fc8000f8ec0ff */
[----:B------:R-:W-:-:S06]  /*0a50*/  UISETP.NE.U32.AND UP0, UPT, UR4, 0x1, UPT ;  /* 0x000000010400788c */ /* 0x000fcc000bf05070 */
[----:B------:R-:W-:-:S13]  /*0a60*/  PLOP3.LUT P0, PT, PT, PT, UP0, 0x80, 0x8 ;  /* 0x000000000008781c */ /* 0x000fda0003f0f008 */
[----:B------:R-:W-:Y:S05]  /*0a70*/  @P0 EXIT ;  /* 0x000000000000094d */ /* 0x000fea0003800000 */
[----:B------:R-:W4:Y:S01]  /*0a80*/  LDC.64 R8, c[0x0][0x388] ;  /* 0x0000e200ff087b82 */ /* 0x000f220000000a00 */
[----:B------:R-:W-:Y:S01]  /*0a90*/  IADD3 R5, PT, PT, R5, R4, RZ ;  /* 0x0000000405057210 */ /* 0x000fe20007ffe0ff */
[----:B------:R-:W-:-:S06]  /*0aa0*/  IMAD R13, R4, UR18, R0 ;  /* 0x00000012040d7c24 */ /* 0x000fcc000f8e0200 */
[----:B------:R-:W5:Y:S01]  /*0ab0*/  LDC.64 R10, c[0x0][0x390] ;  /* 0x0000e400ff0a7b82 */ /* 0x000f620000000a00 */
[----:B----4-:R-:W-:-:S06]  /*0ac0*/  IMAD.WIDE.U32 R4, R5, 0x4, R8 ;  /* 0x0000000405047825 */ /* 0x010fcc00078e0008 */
[----:B------:R-:W1:Y:S01]  /*0ad0*/  LDG.E R4, desc[UR16][R4.64] ;  /* 0x0000001004047981 */ /* 0x000e62000c1e1900 */
[----:B-----5:R-:W-:-:S06]  /*0ae0*/  IMAD.WIDE R8, R13, 0x4, R10 ;  /* 0x000000040d087825 */ /* 0x020fcc00078e020a */
[----:B------:R-:W1:Y:S02]  /*0af0*/  LDG.E R8, desc[UR16][R8.64] ;  /* 0x0000001008087981 */ /* 0x000e64000c1e1900 */
[----:B-123--:R-:W-:-:S05]  /*0b00*/  IMAD R7, R4, R8, R7 ;  /* 0x0000000804077224 */ /* 0x00efca00078e0207 */
[----:B------:R-:W-:Y:S01]  /*0b10*/  STG.E desc[UR16][R2.64], R7 ;  /* 0x0000000702007986 */ /* 0x000fe2000c101910 */
[----:B------:R-:W-:Y:S05]  /*0b20*/  EXIT ;  /* 0x000000000000794d */ /* 0x000fea0003800000 */
.L_x_50:
        /* <DEDUP_REMOVED lines=13> */
.L_x_59:


//--------------------- .text._Z4axpyIdEvPT_S0_S1_S1_ --------------------------
	.section	.text._Z4axpyIdEvPT_S0_S1_S1_,"ax",@progbits
	.align	128
        .global         _Z4axpyIdEvPT_S0_S1_S1_
        .type           _Z4axpyIdEvPT_S0_S1_S1_,@function
        .size           _Z4axpyIdEvPT_S0_S1_S1_,(.L_x_60 - _Z4axpyIdEvPT_S0_S1_S1_)
        .other          _Z4axpyIdEvPT_S0_S1_S1_,@"STO_CUDA_ENTRY STV_DEFAULT"
_Z4axpyIdEvPT_S0_S1_S1_:
.text._Z4axpyIdEvPT_S0_S1_S1_:
[----:B------:R-:W-:Y:S01]  /*0000*/  LDC R1, c[0x0][0x37c] ;  /* 0x0000df00ff017b82 */ /* 0x000fe20000000800 */
[----:B------:R-:W0:Y:S07]  /*0010*/  S2R R0, SR_TID.X ;  /* 0x0000000000007919 */ /* 0x000e2e0000002100 */
[----:B------:R-:W0:Y:S01]  /*0020*/  S2UR UR6, SR_CTAID.X ;  /* 0x00000000000679c3 */ /* 0x000e220000002500 */
[----:B------:R-:W1:Y:S07]  /*0030*/  LDCU.64 UR4, c[0x0][0x358] ;  /* 0x00006b00ff0477ac */ /* 0x000e6e0008000a00 */
[----:B------:R-:W0:Y:S08]  /*0040*/  LDC R11, c[0x0][0x360] ;  /* 0x0000d800ff0b7b82 */ /* 0x000e300000000800 */
[----:B------:R-:W2:Y:S08]  /*0050*/  LDC.64 R2, c[0x0][0x390] ;  /* 0x0000e400ff027b82 */ /* 0x000eb00000000a00 */
[----:B------:R-:W3:Y:S01]  /*0060*/  LDC.64 R4, c[0x0][0x398] ;  /* 0x0000e600ff047b82 */ /* 0x000ee20000000a00 */
[----:B0-----:R-:W-:-:S07]  /*0070*/  IMAD R11, R11, UR6, R0 ;  /* 0x000000060b0b7c24 */ /* 0x001fce000f8e0200 */
[----:B------:R-:W0:Y:S01]  /*0080*/  LDC.64 R6, c[0x0][0x388] ;  /* 0x0000e200ff067b82 */ /* 0x000e220000000a00 */
[----:B--2---:R-:W-:-:S07]  /*0090*/  IMAD.WIDE R2, R11, 0x8, R2 ;  /* 0x000000080b027825 */ /* 0x004fce00078e0202 */
[----:B------:R-:W2:Y:S01]  /*00a0*/  LDC.64 R8, c[0x0][0x380] ;  /* 0x0000e000ff087b82 */ /* 0x000ea20000000a00 */
[----:B-1----:R-:W0:Y:S01]  /*00b0*/  LDG.E.64 R2, desc[UR4][R2.64] ;  /* 0x0000000402027981 */ /* 0x002e22000c1e1b00 */
[----:B---3--:R-:W-:-:S06]  /*00c0*/  IMAD.WIDE R4, R11, 0x8, R4 ;  /* 0x000000080b047825 */ /* 0x008fcc00078e0204 */
[----:B------:R-:W0:Y:S01]  /*00d0*/  LDG.E.64 R4, desc[UR4][R4.64] ;  /* 0x0000000404047981 */ /* 0x000e22000c1e1b00 */
[----:B--2---:R-:W-:Y:S01]  /*00e0*/  IMAD.WIDE R8, R11, 0x8, R8 ;  /* 0x000000080b087825 */ /* 0x004fe200078e0208 */
[----:B0-----:R-:W-:-:S07]  /*00f0*/  DFMA R6, R2, R6, R4 ;  /* 0x000000060206722b */ /* 0x001fce0000000004 */
[----:B------:R-:W-:Y:S01]  /*0100*/  STG.E.64 desc[UR4][R8.64], R6 ;  /* 0x0000000608007986 */ /* 0x000fe2000c101b04 */
[----:B------:R-:W-:Y:S05]  /*0110*/  EXIT ;  /* 0x000000000000794d */ /* 0x000fea0003800000 */
.L_x_51:
        /* <DEDUP_REMOVED lines=14> */
.L_x_60:


//--------------------- .text._Z4axpyIfEvPT_S0_S1_S1_ --------------------------
	.section	.text._Z4axpyIfEvPT_S0_S1_S1_,"ax",@progbits
	.align	128
        .global         _Z4axpyIfEvPT_S0_S1_S1_
        .type           _Z4axpyIfEvPT_S0_S1_S1_,@function
        .size           _Z4axpyIfEvPT_S0_S1_S1_,(.L_x_61 - _Z4axpyIfEvPT_S0_S1_S1_)
        .other          _Z4axpyIfEvPT_S0_S1_S1_,@"STO_CUDA_ENTRY STV_DEFAULT"
_Z4axpyIfEvPT_S0_S1_S1_:
.text._Z4axpyIfEvPT_S0_S1_S1_:
        /* <DEDUP_REMOVED lines=9> */
[----:B------:R-:W4:Y:S01]  /*0090*/  LDCU UR6, c[0x0][0x388] ;  /* 0x00007100ff0677ac */ /* 0x000f220008000800 */
[----:B--2---:R-:W-:-:S06]  /*00a0*/  IMAD.WIDE R2, R9, 0x4, R2 ;  /* 0x0000000409027825 */ /* 0x004fcc00078e0202 */
[----:B-1----:R-:W4:Y:S01]  /*00b0*/  LDG.E R2, desc[UR4][R2.64] ;  /* 0x0000000402027981 */ /* 0x002f22000c1e1900 */
[----:B---3--:R-:W-:-:S06]  /*00c0*/  IMAD.WIDE R4, R9, 0x4, R4 ;  /* 0x0000000409047825 */ /* 0x008fcc00078e0204 */
[----:B------:R-:W4:Y:S01]  /*00d0*/  LDG.E R5, desc[UR4][R4.64] ;  /* 0x0000000404057981 */ /* 0x000f22000c1e1900 */
[----:B0-----:R-:W-:-:S04]  /*00e0*/  IMAD.WIDE R6, R9, 0x4, R6 ;  /* 0x0000000409067825 */ /* 0x001fc800078e0206 */
[----:B----4-:R-:W-:-:S05]  /*00f0*/  FFMA R9, R2, UR6, R5 ;  /* 0x0000000602097c23 */ /* 0x010fca0008000005 */
[----:B------:R-:W-:Y:S01]  /*0100*/  STG.E desc[UR4][R6.64], R9 ;  /* 0x0000000906007986 */ /* 0x000fe2000c101904 */
[----:B------:R-:W-:Y:S05]  /*0110*/  EXIT ;  /* 0x000000000000794d */ /* 0x000fea0003800000 */
.L_x_52:
        /* <DEDUP_REMOVED lines=14> */
.L_x_61:


//--------------------- .text._Z4axpyIiEvPT_S0_S1_S1_ --------------------------
	.section	.text._Z4axpyIiEvPT_S0_S1_S1_,"ax",@progbits
	.align	128
        .global         _Z4axpyIiEvPT_S0_S1_S1_
        .type           _Z4axpyIiEvPT_S0_S1_S1_,@function
        .size           _Z4axpyIiEvPT_S0_S1_S1_,(.L_x_62 - _Z4axpyIiEvPT_S0_S1_S1_)
        .other          _Z4axpyIiEvPT_S0_S1_S1_,@"STO_CUDA_ENTRY STV_DEFAULT"
_Z4axpyIiEvPT_S0_S1_S1_:
.text._Z4axpyIiEvPT_S0_S1_S1_:
        /* <DEDUP_REMOVED lines=15> */
[----:B----4-:R-:W-:-:S05]  /*00f0*/  IMAD R9, R2, UR6, R5 ;  /* 0x0000000602097c24 */ /* 0x010fca000f8e0205 */
[----:B------:R-:W-:Y:S01]  /*0100*/  STG.E desc[UR4][R6.64], R9 ;  /* 0x0000000906007986 */ /* 0x000fe2000c101904 */
[----:B------:R-:W-:Y:S05]  /*0110*/  EXIT ;  /* 0x000000000000794d */ /* 0x000fea0003800000 */
.L_x_53:
        /* <DEDUP_REMOVED lines=14> */
.L_x_62:


//--------------------- .nv.global.init           --------------------------
	.section	.nv.global.init,"aw",@progbits
	.align	4
.nv.global.init:
	.type		mrg32k3aM1SubSeq,@object
	.size		mrg32k3aM1SubSeq,(mrg32k3aM2SubSeq - mrg32k3aM1SubSeq)
mrg32k3aM1SubSeq:
        /*0000*/ 	.byte	0x0b, 0xcc, 0xee, 0x04, 0x73, 0x29, 0x8b, 0x6f, 0xf6, 0x53, 0x03, 0xf6, 0x23, 0xf6, 0xea, 0xda
        /* <DEDUP_REMOVED lines=125> */
	.type		mrg32k3aM2SubSeq,@object
	.size		mrg32k3aM2SubSeq,(mrg32k3aM1 - mrg32k3aM2SubSeq)
mrg32k3aM2SubSeq:
        /* <DEDUP_REMOVED lines=126> */
	.type		mrg32k3aM1,@object
	.size		mrg32k3aM1,(mrg32k3aM1Seq - mrg32k3aM1)
mrg32k3aM1:
        /* <DEDUP_REMOVED lines=144> */
	.type		mrg32k3aM1Seq,@object
	.size		mrg32k3aM1Seq,(mrg32k3aM2 - mrg32k3aM1Seq)
mrg32k3aM1Seq:
        /* <DEDUP_REMOVED lines=144> */
	.type		mrg32k3aM2,@object
	.size		mrg32k3aM2,(mrg32k3aM2Seq - mrg32k3aM2)
mrg32k3aM2:
        /* <DEDUP_REMOVED lines=144> */
	.type		mrg32k3aM2Seq,@object
	.size		mrg32k3aM2Seq,(precalc_xorwow_matrix - mrg32k3aM2Seq)
mrg32k3aM2Seq:
        /* <DEDUP_REMOVED lines=144> */
	.type		precalc_xorwow_matrix,@object
	.size		precalc_xorwow_matrix,(precalc_xorwow_offset_matrix - precalc_xorwow_matrix)
precalc_xorwow_matrix:
        /* <DEDUP_REMOVED lines=6400> */
	.type		precalc_xorwow_offset_matrix,@object
	.size		precalc_xorwow_offset_matrix,(.L_1 - precalc_xorwow_offset_matrix)
precalc_xorwow_offset_matrix:
        /* <DEDUP_REMOVED lines=6400> */
.L_1:


//--------------------- .nv.shared.reserved.0     --------------------------
	.section	.nv.shared.reserved.0,"aw",@nobits
	.weak		__nv_reservedSMEM_offset_0_alias
	.size		__nv_reservedSMEM_offset_0_alias, 0, 64
	.other		__nv_reservedSMEM_offset_0_alias,@"STO_CUDA_RESERVED_SHARED STV_DEFAULT"
__nv_reservedSMEM_offset_0_alias:
	.zero		0
	.zero		64


//--------------------- .nv.constant0._Z4randIdEvPT_i --------------------------
	.section	.nv.constant0._Z4randIdEvPT_i,"a",@progbits
	.sectionflags	@""
	.align	4
.nv.constant0._Z4randIdEvPT_i:
	.zero		908


//--------------------- .nv.constant0._Z4randIfEvPT_i --------------------------
	.section	.nv.constant0._Z4randIfEvPT_i,"a",@progbits
	.sectionflags	@""
	.align	4
.nv.constant0._Z4randIfEvPT_i:
	.zero		908


//--------------------- .nv.constant0._Z4randIiEvPT_i --------------------------
	.section	.nv.constant0._Z4randIiEvPT_i,"a",@progbits
	.sectionflags	@""
	.align	4
.nv.constant0._Z4randIiEvPT_i:
	.zero		908


//--------------------- .nv.constant0._Z4gemmIdEvPT_S1_S1_i --------------------------
	.section	.nv.constant0._Z4gemmIdEvPT_S1_S1_i,"a",@progbits
	.sectionflags	@""
	.align	4
.nv.constant0._Z4gemmIdEvPT_S1_S1_i:
	.zero		924


//--------------------- .nv.constant0._Z4gemmIfEvPT_S1_S1_i --------------------------
	.section	.nv.constant0._Z4gemmIfEvPT_S1_S1_i,"a",@progbits
	.sectionflags	@""
	.align	4
.nv.constant0._Z4gemmIfEvPT_S1_S1_i:
	.zero		924


//--------------------- .nv.constant0._Z4gemmIiEvPT_S1_S1_i --------------------------
	.section	.nv.constant0._Z4gemmIiEvPT_S1_S1_i,"a",@progbits
	.sectionflags	@""
	.align	4
.nv.constant0._Z4gemmIiEvPT_S1_S1_i:
	.zero		924


//--------------------- .nv.constant0._Z4axpyIdEvPT_S0_S1_S1_ --------------------------
	.section	.nv.constant0._Z4axpyIdEvPT_S0_S1_S1_,"a",@progbits
	.sectionflags	@""
	.align	4
.nv.constant0._Z4axpyIdEvPT_S0_S1_S1_:
	.zero		928


//--------------------- .nv.constant0._Z4axpyIfEvPT_S0_S1_S1_ --------------------------
	.section	.nv.constant0._Z4axpyIfEvPT_S0_S1_S1_,"a",@progbits
	.sectionflags	@""
	.align	4
.nv.constant0._Z4axpyIfEvPT_S0_S1_S1_:
	.zero		928


//--------------------- .nv.constant0._Z4axpyIiEvPT_S0_S1_S1_ --------------------------
	.section	.nv.constant0._Z4axpyIiEvPT_S0_S1_S1_,"a",@progbits
	.sectionflags	@""
	.align	4
.nv.constant0._Z4axpyIiEvPT_S0_S1_S1_:
	.zero		928


//--------------------- SYMBOLS --------------------------

	.type		.nv.reservedSmem.offset0,@object
	.size		.nv.reservedSmem.offset0,0x4
